	.target	sm_100a

	.elftype	@"ET_EXEC"


//--------------------- .note.nv.tkinfo           --------------------------
	.section	.note.nv.tkinfo,"",@"SHT_NOTE"
	.sectionflags	@"SHF_NOTE_NV_TKINFO"
	.tkinfo
        /*0018*/ 	.word	0x00000002
        /*0030*/ 	.string	""
        /*0030*/ 	.string	"ptxas"
        /*0030*/ 	.string	"Cuda compilation tools, release 13.0, V13.0.88"
        /*0030*/ 	.string	"Build cuda_13.0.r13.0/compiler.36424714_0"
        /*0030*/ 	.string	"-arch sm_100a -m 64 "



//--------------------- .note.nv.cuinfo           --------------------------
	.section	.note.nv.cuinfo,"",@"SHT_NOTE"
	.sectionflags	@"SHF_NOTE_NV_CUINFO"
        /*0018*/ 	.short	0x0002
        /*001a*/ 	.short	0x0064
        /*001c*/ 	.short	0x0082
	.zero		2


//--------------------- .nv.info                  --------------------------
	.section	.nv.info,"",@"SHT_CUDA_INFO"
	.align	4


	//----- nvinfo : EIATTR_REGCOUNT
	.align		4
        /*0000*/ 	.byte	0x04, 0x2f
        /*0002*/ 	.short	(.L_12 - .L_11)
	.align		4
.L_11:
        /*0004*/ 	.word	index@(_ZN7cutlass13device_kernelIN5flash11enable_sm90INS1_16FlashAttnFwdSm90INS1_25CollectiveMainloopFwdSm90ILi2EN4cute5tupleIJNS5_1CILi1EEES8_S8_EEENS6_IJNS7_ILi192EEENS7_ILi144EEENS7_ILi96EEEEEELi96ENS_6half_tEfNS_4arch4Sm90ELb1ELb0ELb0ELb1ELb0ELb1ELb0ELb0ELb1ELb1ELb0ELb0EEENS1_21CollectiveEpilogueFwdINS6_IJSA_SC_SB_EEES9_SE_SG_Li384ELb1ELb1ELb0ELb0EEENS1_36VarlenDynamicPersistentTileSchedulerILi192ELi144ELi384ELi128ELb0ELb1ELb1ELb1ELb1ELb1EEEEEEEEEvNT_6ParamsE)
        /*0008*/ 	.word	0x00000004


	//----- nvinfo : EIATTR_FRAME_SIZE
	.align		4
.L_12:
        /*000c*/ 	.byte	0x04, 0x11
        /*000e*/ 	.short	(.L_14 - .L_13)
	.align		4
.L_13:
        /*0010*/ 	.word	index@(_ZN7cutlass13device_kernelIN5flash11enable_sm90INS1_16FlashAttnFwdSm90INS1_25CollectiveMainloopFwdSm90ILi2EN4cute5tupleIJNS5_1CILi1EEES8_S8_EEENS6_IJNS7_ILi192EEENS7_ILi144EEENS7_ILi96EEEEEELi96ENS_6half_tEfNS_4arch4Sm90ELb1ELb0ELb0ELb1ELb0ELb1ELb0ELb0ELb1ELb1ELb0ELb0EEENS1_21CollectiveEpilogueFwdINS6_IJSA_SC_SB_EEES9_SE_SG_Li384ELb1ELb1ELb0ELb0EEENS1_36VarlenDynamicPersistentTileSchedulerILi192ELi144ELi384ELi128ELb0ELb1ELb1ELb1ELb1ELb1EEEEEEEEEvNT_6ParamsE)
        /*0014*/ 	.word	0x00000000


	//----- nvinfo : EIATTR_REGCOUNT
	.align		4
.L_14:
        /*0018*/ 	.byte	0x04, 0x2f
        /*001a*/ 	.short	(.L_16 - .L_15)
	.align		4
.L_15:
        /*001c*/ 	.word	index@(_ZN7cutlass13device_kernelIN5flash11enable_sm90INS1_16FlashAttnFwdSm90INS1_25CollectiveMainloopFwdSm90ILi2EN4cute5tupleIJNS5_1CILi1EEES8_S8_EEENS6_IJNS7_ILi192EEENS7_ILi144EEENS7_ILi96EEEEEELi96ENS_6half_tEfNS_4arch4Sm90ELb1ELb0ELb0ELb1ELb0ELb0ELb0ELb0ELb1ELb1ELb0ELb0EEENS1_21CollectiveEpilogueFwdINS6_IJSA_SC_SB_EEES9_SE_SG_Li384ELb1ELb1ELb0ELb0EEENS1_36VarlenDynamicPersistentTileSchedulerILi192ELi144ELi384ELi128ELb0ELb1ELb1ELb1ELb1ELb1EEEEEEEEEvNT_6ParamsE)
        /*0020*/ 	.word	0x00000004


	//----- nvinfo : EIATTR_FRAME_SIZE
	.align		4
.L_16:
        /*0024*/ 	.byte	0x04, 0x11
        /*0026*/ 	.short	(.L_18 - .L_17)
	.align		4
.L_17:
        /*0028*/ 	.word	index@(_ZN7cutlass13device_kernelIN5flash11enable_sm90INS1_16FlashAttnFwdSm90INS1_25CollectiveMainloopFwdSm90ILi2EN4cute5tupleIJNS5_1CILi1EEES8_S8_EEENS6_IJNS7_ILi192EEENS7_ILi144EEENS7_ILi96EEEEEELi96ENS_6half_tEfNS_4arch4Sm90ELb1ELb0ELb0ELb1ELb0ELb0ELb0ELb0ELb1ELb1ELb0ELb0EEENS1_21CollectiveEpilogueFwdINS6_IJSA_SC_SB_EEES9_SE_SG_Li384ELb1ELb1ELb0ELb0EEENS1_36VarlenDynamicPersistentTileSchedulerILi192ELi144ELi384ELi128ELb0ELb1ELb1ELb1ELb1ELb1EEEEEEEEEvNT_6ParamsE)
        /*002c*/ 	.word	0x00000000


	//----- nvinfo : EIATTR_REGCOUNT
	.align		4
.L_18:
        /*0030*/ 	.byte	0x04, 0x2f
        /*0032*/ 	.short	(.L_20 - .L_19)
	.align		4
.L_19:
        /*0034*/ 	.word	index@(_ZN7cutlass13device_kernelIN5flash11enable_sm90INS1_16FlashAttnFwdSm90INS1_25CollectiveMainloopFwdSm90ILi2EN4cute5tupleIJNS5_1CILi1EEES8_S8_EEENS6_IJNS7_ILi192EEENS7_ILi144EEENS7_ILi96EEEEEELi96ENS_6half_tEfNS_4arch4Sm90ELb1ELb0ELb0ELb0ELb0ELb0ELb0ELb0ELb1ELb1ELb0ELb0EEENS1_21CollectiveEpilogueFwdINS6_IJSA_SC_SB_EEES9_SE_SG_Li384ELb0ELb1ELb0ELb0EEENS1_30DynamicPersistentTileSchedulerILi384ELi128ELb0ELb1ELb1EEEEEEEEEvNT_6ParamsE)
        /*0038*/ 	.word	0x00000004


	//----- nvinfo : EIATTR_FRAME_SIZE
	.align		4
.L_20:
        /*003c*/ 	.byte	0x04, 0x11
        /*003e*/ 	.short	(.L_22 - .L_21)
	.align		4
.L_21:
        /*0040*/ 	.word	index@(_ZN7cutlass13device_kernelIN5flash11enable_sm90INS1_16FlashAttnFwdSm90INS1_25CollectiveMainloopFwdSm90ILi2EN4cute5tupleIJNS5_1CILi1EEES8_S8_EEENS6_IJNS7_ILi192EEENS7_ILi144EEENS7_ILi96EEEEEELi96ENS_6half_tEfNS_4arch4Sm90ELb1ELb0ELb0ELb0ELb0ELb0ELb0ELb0ELb1ELb1ELb0ELb0EEENS1_21CollectiveEpilogueFwdINS6_IJSA_SC_SB_EEES9_SE_SG_Li384ELb0ELb1ELb0ELb0EEENS1_30DynamicPersistentTileSchedulerILi384ELi128ELb0ELb1ELb1EEEEEEEEEvNT_6ParamsE)
        /*0044*/ 	.word	0x00000000


	//----- nvinfo : EIATTR_REGCOUNT
	.align		4
.L_22:
        /*0048*/ 	.byte	0x04, 0x2f
        /*004a*/ 	.short	(.L_24 - .L_23)
	.align		4
.L_23:
        /*004c*/ 	.word	index@(_ZN7cutlass13device_kernelIN5flash11enable_sm90INS1_16FlashAttnFwdSm90INS1_25CollectiveMainloopFwdSm90ILi2EN4cute5tupleIJNS5_1CILi1EEES8_S8_EEENS6_IJNS7_ILi192EEENS7_ILi128EEENS7_ILi96EEEEEELi96ENS_6half_tEfNS_4arch4Sm90ELb0ELb1ELb0ELb1ELb0ELb1ELb0ELb0ELb1ELb1ELb0ELb0EEENS1_21CollectiveEpilogueFwdINS6_IJSA_SC_SB_EEES9_SE_SG_Li384ELb1ELb1ELb0ELb0EEENS1_36VarlenDynamicPersistentTileSchedulerILi192ELi128ELi384ELi128ELb0ELb1ELb1ELb1ELb0ELb1EEEEEEEEEvNT_6ParamsE)
        /*0050*/ 	.word	0x00000004


	//----- nvinfo : EIATTR_FRAME_SIZE
	.align		4
.L_24:
        /*0054*/ 	.byte	0x04, 0x11
        /*0056*/ 	.short	(.L_26 - .L_25)
	.align		4
.L_25:
        /*0058*/ 	.word	index@(_ZN7cutlass13device_kernelIN5flash11enable_sm90INS1_16FlashAttnFwdSm90INS1_25CollectiveMainloopFwdSm90ILi2EN4cute5tupleIJNS5_1CILi1EEES8_S8_EEENS6_IJNS7_ILi192EEENS7_ILi128EEENS7_ILi96EEEEEELi96ENS_6half_tEfNS_4arch4Sm90ELb0ELb1ELb0ELb1ELb0ELb1ELb0ELb0ELb1ELb1ELb0ELb0EEENS1_21CollectiveEpilogueFwdINS6_IJSA_SC_SB_EEES9_SE_SG_Li384ELb1ELb1ELb0ELb0EEENS1_36VarlenDynamicPersistentTileSchedulerILi192ELi128ELi384ELi128ELb0ELb1ELb1ELb1ELb0ELb1EEEEEEEEEvNT_6ParamsE)
        /*005c*/ 	.word	0x00000000


	//----- nvinfo : EIATTR_REGCOUNT
	.align		4
.L_26:
        /*0060*/ 	.byte	0x04, 0x2f
        /*0062*/ 	.short	(.L_28 - .L_27)
	.align		4
.L_27:
        /*0064*/ 	.word	index@(_ZN7cutlass13device_kernelIN5flash11enable_sm90INS1_16FlashAttnFwdSm90INS1_25CollectiveMainloopFwdSm90ILi2EN4cute5tupleIJNS5_1CILi1EEES8_S8_EEENS6_IJNS7_ILi192EEENS7_ILi128EEENS7_ILi96EEEEEELi96ENS_6half_tEfNS_4arch4Sm90ELb0ELb1ELb0ELb1ELb0ELb0ELb0ELb0ELb1ELb1ELb0ELb0EEENS1_21CollectiveEpilogueFwdINS6_IJSA_SC_SB_EEES9_SE_SG_Li384ELb1ELb1ELb0ELb0EEENS1_36VarlenDynamicPersistentTileSchedulerILi192ELi128ELi384ELi128ELb0ELb1ELb1ELb1ELb0ELb1EEEEEEEEEvNT_6ParamsE)
        /*0068*/ 	.word	0x00000004


	//----- nvinfo : EIATTR_FRAME_SIZE
	.align		4
.L_28:
        /*006c*/ 	.byte	0x04, 0x11
        /*006e*/ 	.short	(.L_30 - .L_29)
	.align		4
.L_29:
        /*0070*/ 	.word	index@(_ZN7cutlass13device_kernelIN5flash11enable_sm90INS1_16FlashAttnFwdSm90INS1_25CollectiveMainloopFwdSm90ILi2EN4cute5tupleIJNS5_1CILi1EEES8_S8_EEENS6_IJNS7_ILi192EEENS7_ILi128EEENS7_ILi96EEEEEELi96ENS_6half_tEfNS_4arch4Sm90ELb0ELb1ELb0ELb1ELb0ELb0ELb0ELb0ELb1ELb1ELb0ELb0EEENS1_21CollectiveEpilogueFwdINS6_IJSA_SC_SB_EEES9_SE_SG_Li384ELb1ELb1ELb0ELb0EEENS1_36VarlenDynamicPersistentTileSchedulerILi192ELi128ELi384ELi128ELb0ELb1ELb1ELb1ELb0ELb1EEEEEEEEEvNT_6ParamsE)
        /*0074*/ 	.word	0x00000000


	//----- nvinfo : EIATTR_REGCOUNT
	.align		4
.L_30:
        /*0078*/ 	.byte	0x04, 0x2f
        /*007a*/ 	.short	(.L_32 - .L_31)
	.align		4
.L_31:
        /*007c*/ 	.word	index@(_ZN7cutlass13device_kernelIN5flash11enable_sm90INS1_16FlashAttnFwdSm90INS1_25CollectiveMainloopFwdSm90ILi2EN4cute5tupleIJNS5_1CILi1EEES8_S8_EEENS6_IJNS7_ILi192EEENS7_ILi128EEENS7_ILi96EEEEEELi96ENS_6half_tEfNS_4arch4Sm90ELb0ELb1ELb0ELb0ELb0ELb0ELb0ELb0ELb1ELb1ELb0ELb0EEENS1_21CollectiveEpilogueFwdINS6_IJSA_SC_SB_EEES9_SE_SG_Li384ELb0ELb1ELb0ELb0EEENS1_30DynamicPersistentTileSchedulerILi384ELi128ELb0ELb1ELb1EEEEEEEEEvNT_6ParamsE)
        /*0080*/ 	.word	0x00000004


	//----- nvinfo : EIATTR_FRAME_SIZE
	.align		4
.L_32:
        /*0084*/ 	.byte	0x04, 0x11
        /*0086*/ 	.short	(.L_34 - .L_33)
	.align		4
.L_33:
        /*0088*/ 	.word	index@(_ZN7cutlass13device_kernelIN5flash11enable_sm90INS1_16FlashAttnFwdSm90INS1_25CollectiveMainloopFwdSm90ILi2EN4cute5tupleIJNS5_1CILi1EEES8_S8_EEENS6_IJNS7_ILi192EEENS7_ILi128EEENS7_ILi96EEEEEELi96ENS_6half_tEfNS_4arch4Sm90ELb0ELb1ELb0ELb0ELb0ELb0ELb0ELb0ELb1ELb1ELb0ELb0EEENS1_21CollectiveEpilogueFwdINS6_IJSA_SC_SB_EEES9_SE_SG_Li384ELb0ELb1ELb0ELb0EEENS1_30DynamicPersistentTileSchedulerILi384ELi128ELb0ELb1ELb1EEEEEEEEEvNT_6ParamsE)
        /*008c*/ 	.word	0x00000000


	//----- nvinfo : EIATTR_REGCOUNT
	.align		4
.L_34:
        /*0090*/ 	.byte	0x04, 0x2f
        /*0092*/ 	.short	(.L_36 - .L_35)
	.align		4
.L_35:
        /*0094*/ 	.word	index@(_ZN7cutlass13device_kernelIN5flash11enable_sm90INS1_16FlashAttnFwdSm90INS1_25CollectiveMainloopFwdSm90ILi2EN4cute5tupleIJNS5_1CILi1EEES8_S8_EEENS6_IJNS7_ILi192EEENS7_ILi144EEENS7_ILi96EEEEEELi96ENS_6half_tEfNS_4arch4Sm90ELb0ELb0ELb0ELb1ELb0ELb1ELb0ELb0ELb1ELb1ELb0ELb0EEENS1_21CollectiveEpilogueFwdINS6_IJSA_SC_SB_EEES9_SE_SG_Li384ELb1ELb1ELb0ELb0EEENS1_36VarlenDynamicPersistentTileSchedulerILi192ELi144ELi384ELi128ELb0ELb1ELb1ELb0ELb1ELb1EEEEEEEEEvNT_6ParamsE)
        /*0098*/ 	.word	0x00000004


	//----- nvinfo : EIATTR_FRAME_SIZE
	.align		4
.L_36:
        /*009c*/ 	.byte	0x04, 0x11
        /*009e*/ 	.short	(.L_38 - .L_37)
	.align		4
.L_37:
        /*00a0*/ 	.word	index@(_ZN7cutlass13device_kernelIN5flash11enable_sm90INS1_16FlashAttnFwdSm90INS1_25CollectiveMainloopFwdSm90ILi2EN4cute5tupleIJNS5_1CILi1EEES8_S8_EEENS6_IJNS7_ILi192EEENS7_ILi144EEENS7_ILi96EEEEEELi96ENS_6half_tEfNS_4arch4Sm90ELb0ELb0ELb0ELb1ELb0ELb1ELb0ELb0ELb1ELb1ELb0ELb0EEENS1_21CollectiveEpilogueFwdINS6_IJSA_SC_SB_EEES9_SE_SG_Li384ELb1ELb1ELb0ELb0EEENS1_36VarlenDynamicPersistentTileSchedulerILi192ELi144ELi384ELi128ELb0ELb1ELb1ELb0ELb1ELb1EEEEEEEEEvNT_6ParamsE)
        /*00a4*/ 	.word	0x00000000


	//----- nvinfo : EIATTR_REGCOUNT
	.align		4
.L_38:
        /*00a8*/ 	.byte	0x04, 0x2f
        /*00aa*/ 	.short	(.L_40 - .L_39)
	.align		4
.L_39:
        /*00ac*/ 	.word	index@(_ZN7cutlass13device_kernelIN5flash11enable_sm90INS1_16FlashAttnFwdSm90INS1_25CollectiveMainloopFwdSm90ILi2EN4cute5tupleIJNS5_1CILi1EEES8_S8_EEENS6_IJNS7_ILi192EEENS7_ILi144EEENS7_ILi96EEEEEELi96ENS_6half_tEfNS_4arch4Sm90ELb0ELb0ELb0ELb1ELb0ELb0ELb0ELb0ELb1ELb1ELb0ELb0EEENS1_21CollectiveEpilogueFwdINS6_IJSA_SC_SB_EEES9_SE_SG_Li384ELb1ELb1ELb0ELb0EEENS1_36VarlenDynamicPersistentTileSchedulerILi192ELi144ELi384ELi128ELb0ELb1ELb1ELb0ELb1ELb1EEEEEEEEEvNT_6ParamsE)
        /*00b0*/ 	.word	0x00000004


	//----- nvinfo : EIATTR_FRAME_SIZE
	.align		4
.L_40:
        /*00b4*/ 	.byte	0x04, 0x11
        /*00b6*/ 	.short	(.L_42 - .L_41)
	.align		4
.L_41:
        /*00b8*/ 	.word	index@(_ZN7cutlass13device_kernelIN5flash11enable_sm90INS1_16FlashAttnFwdSm90INS1_25CollectiveMainloopFwdSm90ILi2EN4cute5tupleIJNS5_1CILi1EEES8_S8_EEENS6_IJNS7_ILi192EEENS7_ILi144EEENS7_ILi96EEEEEELi96ENS_6half_tEfNS_4arch4Sm90ELb0ELb0ELb0ELb1ELb0ELb0ELb0ELb0ELb1ELb1ELb0ELb0EEENS1_21CollectiveEpilogueFwdINS6_IJSA_SC_SB_EEES9_SE_SG_Li384ELb1ELb1ELb0ELb0EEENS1_36VarlenDynamicPersistentTileSchedulerILi192ELi144ELi384ELi128ELb0ELb1ELb1ELb0ELb1ELb1EEEEEEEEEvNT_6ParamsE)
        /*00bc*/ 	.word	0x00000000


	//----- nvinfo : EIATTR_REGCOUNT
	.align		4
.L_42:
        /*00c0*/ 	.byte	0x04, 0x2f
        /*00c2*/ 	.short	(.L_44 - .L_43)
	.align		4
.L_43:
        /*00c4*/ 	.word	index@(_ZN7cutlass13device_kernelIN5flash11enable_sm90INS1_16FlashAttnFwdSm90INS1_25CollectiveMainloopFwdSm90ILi2EN4cute5tupleIJNS5_1CILi1EEES8_S8_EEENS6_IJNS7_ILi192EEENS7_ILi144EEENS7_ILi96EEEEEELi96ENS_6half_tEfNS_4arch4Sm90ELb0ELb0ELb0ELb0ELb0ELb0ELb0ELb0ELb1ELb1ELb0ELb0EEENS1_21CollectiveEpilogueFwdINS6_IJSA_SC_SB_EEES9_SE_SG_Li384ELb0ELb1ELb0ELb0EEENS1_29StaticPersistentTileSchedulerILb0EEEEEEEEEvNT_6ParamsE)
        /*00c8*/ 	.word	0x00000004


	//----- nvinfo : EIATTR_FRAME_SIZE
	.align		4
.L_44:
        /*00cc*/ 	.byte	0x04, 0x11
        /*00ce*/ 	.short	(.L_46 - .L_45)
	.align		4
.L_45:
        /*00d0*/ 	.word	index@(_ZN7cutlass13device_kernelIN5flash11enable_sm90INS1_16FlashAttnFwdSm90INS1_25CollectiveMainloopFwdSm90ILi2EN4cute5tupleIJNS5_1CILi1EEES8_S8_EEENS6_IJNS7_ILi192EEENS7_ILi144EEENS7_ILi96EEEEEELi96ENS_6half_tEfNS_4arch4Sm90ELb0ELb0ELb0ELb0ELb0ELb0ELb0ELb0ELb1ELb1ELb0ELb0EEENS1_21CollectiveEpilogueFwdINS6_IJSA_SC_SB_EEES9_SE_SG_Li384ELb0ELb1ELb0ELb0EEENS1_29StaticPersistentTileSchedulerILb0EEEEEEEEEvNT_6ParamsE)
        /*00d4*/ 	.word	0x00000000


	//----- nvinfo : EIATTR_MIN_STACK_SIZE
	.align		4
.L_46:
        /*00d8*/ 	.byte	0x04, 0x12
        /*00da*/ 	.short	(.L_48 - .L_47)
	.align		4
.L_47:
        /*00dc*/ 	.word	index@(_ZN7cutlass13device_kernelIN5flash11enable_sm90INS1_16FlashAttnFwdSm90INS1_25CollectiveMainloopFwdSm90ILi2EN4cute5tupleIJNS5_1CILi1EEES8_S8_EEENS6_IJNS7_ILi192EEENS7_ILi144EEENS7_ILi96EEEEEELi96ENS_6half_tEfNS_4arch4Sm90ELb0ELb0ELb0ELb0ELb0ELb0ELb0ELb0ELb1ELb1ELb0ELb0EEENS1_21CollectiveEpilogueFwdINS6_IJSA_SC_SB_EEES9_SE_SG_Li384ELb0ELb1ELb0ELb0EEENS1_29StaticPersistentTileSchedulerILb0EEEEEEEEEvNT_6ParamsE)
        /*00e0*/ 	.word	0x00000000


	//----- nvinfo : EIATTR_MIN_STACK_SIZE
	.align		4
.L_48:
        /*00e4*/ 	.byte	0x04, 0x12
        /*00e6*/ 	.short	(.L_50 - .L_49)
	.align		4
.L_49:
        /*00e8*/ 	.word	index@(_ZN7cutlass13device_kernelIN5flash11enable_sm90INS1_16FlashAttnFwdSm90INS1_25CollectiveMainloopFwdSm90ILi2EN4cute5tupleIJNS5_1CILi1EEES8_S8_EEENS6_IJNS7_ILi192EEENS7_ILi144EEENS7_ILi96EEEEEELi96ENS_6half_tEfNS_4arch4Sm90ELb0ELb0ELb0ELb1ELb0ELb0ELb0ELb0ELb1ELb1ELb0ELb0EEENS1_21CollectiveEpilogueFwdINS6_IJSA_SC_SB_EEES9_SE_SG_Li384ELb1ELb1ELb0ELb0EEENS1_36VarlenDynamicPersistentTileSchedulerILi192ELi144ELi384ELi128ELb0ELb1ELb1ELb0ELb1ELb1EEEEEEEEEvNT_6ParamsE)
        /*00ec*/ 	.word	0x00000000


	//----- nvinfo : EIATTR_MIN_STACK_SIZE
	.align		4
.L_50:
        /*00f0*/ 	.byte	0x04, 0x12
        /*00f2*/ 	.short	(.L_52 - .L_51)
	.align		4
.L_51:
        /*00f4*/ 	.word	index@(_ZN7cutlass13device_kernelIN5flash11enable_sm90INS1_16FlashAttnFwdSm90INS1_25CollectiveMainloopFwdSm90ILi2EN4cute5tupleIJNS5_1CILi1EEES8_S8_EEENS6_IJNS7_ILi192EEENS7_ILi144EEENS7_ILi96EEEEEELi96ENS_6half_tEfNS_4arch4Sm90ELb0ELb0ELb0ELb1ELb0ELb1ELb0ELb0ELb1ELb1ELb0ELb0EEENS1_21CollectiveEpilogueFwdINS6_IJSA_SC_SB_EEES9_SE_SG_Li384ELb1ELb1ELb0ELb0EEENS1_36VarlenDynamicPersistentTileSchedulerILi192ELi144ELi384ELi128ELb0ELb1ELb1ELb0ELb1ELb1EEEEEEEEEvNT_6ParamsE)
        /*00f8*/ 	.word	0x00000000


	//----- nvinfo : EIATTR_MIN_STACK_SIZE
	.align		4
.L_52:
        /*00fc*/ 	.byte	0x04, 0x12
        /*00fe*/ 	.short	(.L_54 - .L_53)
	.align		4
.L_53:
        /*0100*/ 	.word	index@(_ZN7cutlass13device_kernelIN5flash11enable_sm90INS1_16FlashAttnFwdSm90INS1_25CollectiveMainloopFwdSm90ILi2EN4cute5tupleIJNS5_1CILi1EEES8_S8_EEENS6_IJNS7_ILi192EEENS7_ILi128EEENS7_ILi96EEEEEELi96ENS_6half_tEfNS_4arch4Sm90ELb0ELb1ELb0ELb0ELb0ELb0ELb0ELb0ELb1ELb1ELb0ELb0EEENS1_21CollectiveEpilogueFwdINS6_IJSA_SC_SB_EEES9_SE_SG_Li384ELb0ELb1ELb0ELb0EEENS1_30DynamicPersistentTileSchedulerILi384ELi128ELb0ELb1ELb1EEEEEEEEEvNT_6ParamsE)
        /*0104*/ 	.word	0x00000000


	//----- nvinfo : EIATTR_MIN_STACK_SIZE
	.align		4
.L_54:
        /*0108*/ 	.byte	0x04, 0x12
        /*010a*/ 	.short	(.L_56 - .L_55)
	.align		4
.L_55:
        /*010c*/ 	.word	index@(_ZN7cutlass13device_kernelIN5flash11enable_sm90INS1_16FlashAttnFwdSm90INS1_25CollectiveMainloopFwdSm90ILi2EN4cute5tupleIJNS5_1CILi1EEES8_S8_EEENS6_IJNS7_ILi192EEENS7_ILi128EEENS7_ILi96EEEEEELi96ENS_6half_tEfNS_4arch4Sm90ELb0ELb1ELb0ELb1ELb0ELb0ELb0ELb0ELb1ELb1ELb0ELb0EEENS1_21CollectiveEpilogueFwdINS6_IJSA_SC_SB_EEES9_SE_SG_Li384ELb1ELb1ELb0ELb0EEENS1_36VarlenDynamicPersistentTileSchedulerILi192ELi128ELi384ELi128ELb0ELb1ELb1ELb1ELb0ELb1EEEEEEEEEvNT_6ParamsE)
        /*0110*/ 	.word	0x00000000


	//----- nvinfo : EIATTR_MIN_STACK_SIZE
	.align		4
.L_56:
        /*0114*/ 	.byte	0x04, 0x12
        /*0116*/ 	.short	(.L_58 - .L_57)
	.align		4
.L_57:
        /*0118*/ 	.word	index@(_ZN7cutlass13device_kernelIN5flash11enable_sm90INS1_16FlashAttnFwdSm90INS1_25CollectiveMainloopFwdSm90ILi2EN4cute5tupleIJNS5_1CILi1EEES8_S8_EEENS6_IJNS7_ILi192EEENS7_ILi128EEENS7_ILi96EEEEEELi96ENS_6half_tEfNS_4arch4Sm90ELb0ELb1ELb0ELb1ELb0ELb1ELb0ELb0ELb1ELb1ELb0ELb0EEENS1_21CollectiveEpilogueFwdINS6_IJSA_SC_SB_EEES9_SE_SG_Li384ELb1ELb1ELb0ELb0EEENS1_36VarlenDynamicPersistentTileSchedulerILi192ELi128ELi384ELi128ELb0ELb1ELb1ELb1ELb0ELb1EEEEEEEEEvNT_6ParamsE)
        /*011c*/ 	.word	0x00000000


	//----- nvinfo : EIATTR_MIN_STACK_SIZE
	.align		4
.L_58:
        /*0120*/ 	.byte	0x04, 0x12
        /*0122*/ 	.short	(.L_60 - .L_59)
	.align		4
.L_59:
        /*0124*/ 	.word	index@(_ZN7cutlass13device_kernelIN5flash11enable_sm90INS1_16FlashAttnFwdSm90INS1_25CollectiveMainloopFwdSm90ILi2EN4cute5tupleIJNS5_1CILi1EEES8_S8_EEENS6_IJNS7_ILi192EEENS7_ILi144EEENS7_ILi96EEEEEELi96ENS_6half_tEfNS_4arch4Sm90ELb1ELb0ELb0ELb0ELb0ELb0ELb0ELb0ELb1ELb1ELb0ELb0EEENS1_21CollectiveEpilogueFwdINS6_IJSA_SC_SB_EEES9_SE_SG_Li384ELb0ELb1ELb0ELb0EEENS1_30DynamicPersistentTileSchedulerILi384ELi128ELb0ELb1ELb1EEEEEEEEEvNT_6ParamsE)
        /*0128*/ 	.word	0x00000000


	//----- nvinfo : EIATTR_MIN_STACK_SIZE
	.align		4
.L_60:
        /*012c*/ 	.byte	0x04, 0x12
        /*012e*/ 	.short	(.L_62 - .L_61)
	.align		4
.L_61:
        /*0130*/ 	.word	index@(_ZN7cutlass13device_kernelIN5flash11enable_sm90INS1_16FlashAttnFwdSm90INS1_25CollectiveMainloopFwdSm90ILi2EN4cute5tupleIJNS5_1CILi1EEES8_S8_EEENS6_IJNS7_ILi192EEENS7_ILi144EEENS7_ILi96EEEEEELi96ENS_6half_tEfNS_4arch4Sm90ELb1ELb0ELb0ELb1ELb0ELb0ELb0ELb0ELb1ELb1ELb0ELb0EEENS1_21CollectiveEpilogueFwdINS6_IJSA_SC_SB_EEES9_SE_SG_Li384ELb1ELb1ELb0ELb0EEENS1_36VarlenDynamicPersistentTileSchedulerILi192ELi144ELi384ELi128ELb0ELb1ELb1ELb1ELb1ELb1EEEEEEEEEvNT_6ParamsE)
        /*0134*/ 	.word	0x00000000


	//----- nvinfo : EIATTR_MIN_STACK_SIZE
	.align		4
.L_62:
        /*0138*/ 	.byte	0x04, 0x12
        /*013a*/ 	.short	(.L_64 - .L_63)
	.align		4
.L_63:
        /*013c*/ 	.word	index@(_ZN7cutlass13device_kernelIN5flash11enable_sm90INS1_16FlashAttnFwdSm90INS1_25CollectiveMainloopFwdSm90ILi2EN4cute5tupleIJNS5_1CILi1EEES8_S8_EEENS6_IJNS7_ILi192EEENS7_ILi144EEENS7_ILi96EEEEEELi96ENS_6half_tEfNS_4arch4Sm90ELb1ELb0ELb0ELb1ELb0ELb1ELb0ELb0ELb1ELb1ELb0ELb0EEENS1_21CollectiveEpilogueFwdINS6_IJSA_SC_SB_EEES9_SE_SG_Li384ELb1ELb1ELb0ELb0EEENS1_36VarlenDynamicPersistentTileSchedulerILi192ELi144ELi384ELi128ELb0ELb1ELb1ELb1ELb1ELb1EEEEEEEEEvNT_6ParamsE)
        /*0140*/ 	.word	0x00000000
.L_64:


//--------------------- .nv.compat                --------------------------
	.section	.nv.compat,"",@"SHT_CUDA_COMPAT_INFO"
	.align	4
        /*0000*/ 	.byte	0x02, 0x09, 0x01, 0x00, 0x02, 0x02, 0x01, 0x00, 0x02, 0x05, 0x05, 0x00, 0x03, 0x07, 0x01, 0x01
        /*0010*/ 	.byte	0x02, 0x03, 0x00, 0x00, 0x02, 0x06, 0x01, 0x00, 0x04, 0x0b, 0x08, 0x00, 0x09, 0x00, 0x00, 0x00
        /*0020*/ 	.byte	0x00, 0x00, 0x00, 0x00


//--------------------- .nv.info._ZN7cutlass13device_kernelIN5flash11enable_sm90INS1_16FlashAttnFwdSm90INS1_25CollectiveMainloopFwdSm90ILi2EN4cute5tupleIJNS5_1CILi1EEES8_S8_EEENS6_IJNS7_ILi192EEENS7_ILi144EEENS7_ILi96EEEEEELi96ENS_6half_tEfNS_4arch4Sm90ELb0ELb0ELb0ELb0ELb0ELb0ELb0ELb0ELb1ELb1ELb0ELb0EEENS1_21CollectiveEpilogueFwdINS6_IJSA_SC_SB_EEES9_SE_SG_Li384ELb0ELb1ELb0ELb0EEENS1_29StaticPersistentTileSchedulerILb0EEEEEEEEEvNT_6ParamsE --------------------------
	.section	.nv.info._ZN7cutlass13device_kernelIN5flash11enable_sm90INS1_16FlashAttnFwdSm90INS1_25CollectiveMainloopFwdSm90ILi2EN4cute5tupleIJNS5_1CILi1EEES8_S8_EEENS6_IJNS7_ILi192EEENS7_ILi144EEENS7_ILi96EEEEEELi96ENS_6half_tEfNS_4arch4Sm90ELb0ELb0ELb0ELb0ELb0ELb0ELb0ELb0ELb1ELb1ELb0ELb0EEENS1_21CollectiveEpilogueFwdINS6_IJSA_SC_SB_EEES9_SE_SG_Li384ELb0ELb1ELb0ELb0EEENS1_29StaticPersistentTileSchedulerILb0EEEEEEEEEvNT_6ParamsE,"",@"SHT_CUDA_INFO"
	.sectionflags	@""
	.align	4


	//----- nvinfo : EIATTR_CUDA_API_VERSION
	.align		4
        /*0000*/ 	.byte	0x04, 0x37
        /*0002*/ 	.short	(.L_66 - .L_65)
.L_65:
        /*0004*/ 	.word	0x00000082


	//----- nvinfo : EIATTR_KPARAM_INFO
	.align		4
.L_66:
        /*0008*/ 	.byte	0x04, 0x17
        /*000a*/ 	.short	(.L_68 - .L_67)
.L_67:
        /*000c*/ 	.word	0x00000000
        /*0010*/ 	.short	0x0000
        /*0012*/ 	.short	0x0000
        /*0014*/ 	.byte	0x00, 0xf0, 0x01, 0x28


	//----- nvinfo : EIATTR_SPARSE_MMA_MASK
	.align		4
.L_68:
        /*0018*/ 	.byte	0x03, 0x50
        /*001a*/ 	.short	0x0000


	//----- nvinfo : EIATTR_MAXREG_COUNT
	.align		4
        /*001c*/ 	.byte	0x03, 0x1b
        /*001e*/ 	.short	0x0080


	//----- nvinfo : EIATTR_MERCURY_ISA_VERSION
	.align		4
        /*0020*/ 	.byte	0x03, 0x5f
        /*0022*/ 	.short	0x0101


	//----- nvinfo : EIATTR_VRC_CTA_INIT_COUNT
	.align		4
        /*0024*/ 	.byte	0x02, 0x4a
	.zero		1
	.zero		1


	//----- nvinfo : EIATTR_EXIT_INSTR_OFFSETS
	.align		4
        /*0028*/ 	.byte	0x04, 0x1c
        /*002a*/ 	.short	(.L_70 - .L_69)


	//   ....[0]....
.L_69:
        /*002c*/ 	.word	0x00000010


	//----- nvinfo : EIATTR_MAX_THREADS
	.align		4
.L_70:
        /*0030*/ 	.byte	0x04, 0x05
        /*0032*/ 	.short	(.L_72 - .L_71)
.L_71:
        /*0034*/ 	.word	0x00000200
        /*0038*/ 	.word	0x00000001
        /*003c*/ 	.word	0x00000001


	//----- nvinfo : EIATTR_CBANK_PARAM_SIZE
	.align		4
.L_72:
        /*0040*/ 	.byte	0x03, 0x19
        /*0042*/ 	.short	0x0a00


	//----- nvinfo : EIATTR_PARAM_CBANK
	.align		4
        /*0044*/ 	.byte	0x04, 0x0a
        /*0046*/ 	.short	(.L_74 - .L_73)
	.align		4
.L_73:
        /*0048*/ 	.word	index@(.nv.constant0._ZN7cutlass13device_kernelIN5flash11enable_sm90INS1_16FlashAttnFwdSm90INS1_25CollectiveMainloopFwdSm90ILi2EN4cute5tupleIJNS5_1CILi1EEES8_S8_EEENS6_IJNS7_ILi192EEENS7_ILi144EEENS7_ILi96EEEEEELi96ENS_6half_tEfNS_4arch4Sm90ELb0ELb0ELb0ELb0ELb0ELb0ELb0ELb0ELb1ELb1ELb0ELb0EEENS1_21CollectiveEpilogueFwdINS6_IJSA_SC_SB_EEES9_SE_SG_Li384ELb0ELb1ELb0ELb0EEENS1_29StaticPersistentTileSchedulerILb0EEEEEEEEEvNT_6ParamsE)
        /*004c*/ 	.short	0x0380
        /*004e*/ 	.short	0x0a00


	//----- nvinfo : EIATTR_SW_WAR
	.align		4
.L_74:
        /*0050*/ 	.byte	0x04, 0x36
        /*0052*/ 	.short	(.L_76 - .L_75)
.L_75:
        /*0054*/ 	.word	0x00000008
.L_76:


//--------------------- .nv.info._ZN7cutlass13device_kernelIN5flash11enable_sm90INS1_16FlashAttnFwdSm90INS1_25CollectiveMainloopFwdSm90ILi2EN4cute5tupleIJNS5_1CILi1EEES8_S8_EEENS6_IJNS7_ILi192EEENS7_ILi144EEENS7_ILi96EEEEEELi96ENS_6half_tEfNS_4arch4Sm90ELb0ELb0ELb0ELb1ELb0ELb0ELb0ELb0ELb1ELb1ELb0ELb0EEENS1_21CollectiveEpilogueFwdINS6_IJSA_SC_SB_EEES9_SE_SG_Li384ELb1ELb1ELb0ELb0EEENS1_36VarlenDynamicPersistentTileSchedulerILi192ELi144ELi384ELi128ELb0ELb1ELb1ELb0ELb1ELb1EEEEEEEEEvNT_6ParamsE --------------------------
	.section	.nv.info._ZN7cutlass13device_kernelIN5flash11enable_sm90INS1_16FlashAttnFwdSm90INS1_25CollectiveMainloopFwdSm90ILi2EN4cute5tupleIJNS5_1CILi1EEES8_S8_EEENS6_IJNS7_ILi192EEENS7_ILi144EEENS7_ILi96EEEEEELi96ENS_6half_tEfNS_4arch4Sm90ELb0ELb0ELb0ELb1ELb0ELb0ELb0ELb0ELb1ELb1ELb0ELb0EEENS1_21CollectiveEpilogueFwdINS6_IJSA_SC_SB_EEES9_SE_SG_Li384ELb1ELb1ELb0ELb0EEENS1_36VarlenDynamicPersistentTileSchedulerILi192ELi144ELi384ELi128ELb0ELb1ELb1ELb0ELb1ELb1EEEEEEEEEvNT_6ParamsE,"",@"SHT_CUDA_INFO"
	.sectionflags	@""
	.align	4


	//----- nvinfo : EIATTR_CUDA_API_VERSION
	.align		4
        /*0000*/ 	.byte	0x04, 0x37
        /*0002*/ 	.short	(.L_78 - .L_77)
.L_77:
        /*0004*/ 	.word	0x00000082


	//----- nvinfo : EIATTR_KPARAM_INFO
	.align		4
.L_78:
        /*0008*/ 	.byte	0x04, 0x17
        /*000a*/ 	.short	(.L_80 - .L_79)
.L_79:
        /*000c*/ 	.word	0x00000000
        /*0010*/ 	.short	0x0000
        /*0012*/ 	.short	0x0000
        /*0014*/ 	.byte	0x00, 0xf0, 0x01, 0x2a


	//----- nvinfo : EIATTR_SPARSE_MMA_MASK
	.align		4
.L_80:
        /*0018*/ 	.byte	0x03, 0x50
        /*001a*/ 	.short	0x0000


	//----- nvinfo : EIATTR_MAXREG_COUNT
	.align		4
        /*001c*/ 	.byte	0x03, 0x1b
        /*001e*/ 	.short	0x0080


	//----- nvinfo : EIATTR_MERCURY_ISA_VERSION
	.align		4
        /*0020*/ 	.byte	0x03, 0x5f
        /*0022*/ 	.short	0x0101


	//----- nvinfo : EIATTR_VRC_CTA_INIT_COUNT
	.align		4
        /*0024*/ 	.byte	0x02, 0x4a
	.zero		1
	.zero		1


	//----- nvinfo : EIATTR_EXIT_INSTR_OFFSETS
	.align		4
        /*0028*/ 	.byte	0x04, 0x1c
        /*002a*/ 	.short	(.L_82 - .L_81)


	//   ....[0]....
.L_81:
        /*002c*/ 	.word	0x00000010


	//----- nvinfo : EIATTR_MAX_THREADS
	.align		4
.L_82:
        /*0030*/ 	.byte	0x04, 0x05
        /*0032*/ 	.short	(.L_84 - .L_83)
.L_83:
        /*0034*/ 	.word	0x00000200
        /*0038*/ 	.word	0x00000001
        /*003c*/ 	.word	0x00000001


	//----- nvinfo : EIATTR_CBANK_PARAM_SIZE
	.align		4
.L_84:
        /*0040*/ 	.byte	0x03, 0x19
        /*0042*/ 	.short	0x0a80


	//----- nvinfo : EIATTR_PARAM_CBANK
	.align		4
        /*0044*/ 	.byte	0x04, 0x0a
        /*0046*/ 	.short	(.L_86 - .L_85)
	.align		4
.L_85:
        /*0048*/ 	.word	index@(.nv.constant0._ZN7cutlass13device_kernelIN5flash11enable_sm90INS1_16FlashAttnFwdSm90INS1_25CollectiveMainloopFwdSm90ILi2EN4cute5tupleIJNS5_1CILi1EEES8_S8_EEENS6_IJNS7_ILi192EEENS7_ILi144EEENS7_ILi96EEEEEELi96ENS_6half_tEfNS_4arch4Sm90ELb0ELb0ELb0ELb1ELb0ELb0ELb0ELb0ELb1ELb1ELb0ELb0EEENS1_21CollectiveEpilogueFwdINS6_IJSA_SC_SB_EEES9_SE_SG_Li384ELb1ELb1ELb0ELb0EEENS1_36VarlenDynamicPersistentTileSchedulerILi192ELi144ELi384ELi128ELb0ELb1ELb1ELb0ELb1ELb1EEEEEEEEEvNT_6ParamsE)
        /*004c*/ 	.short	0x0380
        /*004e*/ 	.short	0x0a80


	//----- nvinfo : EIATTR_SW_WAR
	.align		4
.L_86:
        /*0050*/ 	.byte	0x04, 0x36
        /*0052*/ 	.short	(.L_88 - .L_87)
.L_87:
        /*0054*/ 	.word	0x00000008
.L_88:


//--------------------- .nv.info._ZN7cutlass13device_kernelIN5flash11enable_sm90INS1_16FlashAttnFwdSm90INS1_25CollectiveMainloopFwdSm90ILi2EN4cute5tupleIJNS5_1CILi1EEES8_S8_EEENS6_IJNS7_ILi192EEENS7_ILi144EEENS7_ILi96EEEEEELi96ENS_6half_tEfNS_4arch4Sm90ELb0ELb0ELb0ELb1ELb0ELb1ELb0ELb0ELb1ELb1ELb0ELb0EEENS1_21CollectiveEpilogueFwdINS6_IJSA_SC_SB_EEES9_SE_SG_Li384ELb1ELb1ELb0ELb0EEENS1_36VarlenDynamicPersistentTileSchedulerILi192ELi144ELi384ELi128ELb0ELb1ELb1ELb0ELb1ELb1EEEEEEEEEvNT_6ParamsE --------------------------
	.section	.nv.info._ZN7cutlass13device_kernelIN5flash11enable_sm90INS1_16FlashAttnFwdSm90INS1_25CollectiveMainloopFwdSm90ILi2EN4cute5tupleIJNS5_1CILi1EEES8_S8_EEENS6_IJNS7_ILi192EEENS7_ILi144EEENS7_ILi96EEEEEELi96ENS_6half_tEfNS_4arch4Sm90ELb0ELb0ELb0ELb1ELb0ELb1ELb0ELb0ELb1ELb1ELb0ELb0EEENS1_21CollectiveEpilogueFwdINS6_IJSA_SC_SB_EEES9_SE_SG_Li384ELb1ELb1ELb0ELb0EEENS1_36VarlenDynamicPersistentTileSchedulerILi192ELi144ELi384ELi128ELb0ELb1ELb1ELb0ELb1ELb1EEEEEEEEEvNT_6ParamsE,"",@"SHT_CUDA_INFO"
	.sectionflags	@""
	.align	4


	//----- nvinfo : EIATTR_CUDA_API_VERSION
	.align		4
        /*0000*/ 	.byte	0x04, 0x37
        /*0002*/ 	.short	(.L_90 - .L_89)
.L_89:
        /*0004*/ 	.word	0x00000082


	//----- nvinfo : EIATTR_KPARAM_INFO
	.align		4
.L_90:
        /*0008*/ 	.byte	0x04, 0x17
        /*000a*/ 	.short	(.L_92 - .L_91)
.L_91:
        /*000c*/ 	.word	0x00000000
        /*0010*/ 	.short	0x0000
        /*0012*/ 	.short	0x0000
        /*0014*/ 	.byte	0x00, 0xf0, 0x01, 0x2a


	//----- nvinfo : EIATTR_SPARSE_MMA_MASK
	.align		4
.L_92:
        /*0018*/ 	.byte	0x03, 0x50
        /*001a*/ 	.short	0x0000


	//----- nvinfo : EIATTR_MAXREG_COUNT
	.align		4
        /*001c*/ 	.byte	0x03, 0x1b
        /*001e*/ 	.short	0x0080


	//----- nvinfo : EIATTR_MERCURY_ISA_VERSION
	.align		4
        /*0020*/ 	.byte	0x03, 0x5f
        /*0022*/ 	.short	0x0101


	//----- nvinfo : EIATTR_VRC_CTA_INIT_COUNT
	.align		4
        /*0024*/ 	.byte	0x02, 0x4a
	.zero		1
	.zero		1


	//----- nvinfo : EIATTR_EXIT_INSTR_OFFSETS
	.align		4
        /*0028*/ 	.byte	0x04, 0x1c
        /*002a*/ 	.short	(.L_94 - .L_93)


	//   ....[0]....
.L_93:
        /*002c*/ 	.word	0x00000010


	//----- nvinfo : EIATTR_MAX_THREADS
	.align		4
.L_94:
        /*0030*/ 	.byte	0x04, 0x05
        /*0032*/ 	.short	(.L_96 - .L_95)
.L_95:
        /*0034*/ 	.word	0x00000200
        /*0038*/ 	.word	0x00000001
        /*003c*/ 	.word	0x00000001


	//----- nvinfo : EIATTR_CBANK_PARAM_SIZE
	.align		4
.L_96:
        /*0040*/ 	.byte	0x03, 0x19
        /*0042*/ 	.short	0x0a80


	//----- nvinfo : EIATTR_PARAM_CBANK
	.align		4
        /*0044*/ 	.byte	0x04, 0x0a
        /*0046*/ 	.short	(.L_98 - .L_97)
	.align		4
.L_97:
        /*0048*/ 	.word	index@(.nv.constant0._ZN7cutlass13device_kernelIN5flash11enable_sm90INS1_16FlashAttnFwdSm90INS1_25CollectiveMainloopFwdSm90ILi2EN4cute5tupleIJNS5_1CILi1EEES8_S8_EEENS6_IJNS7_ILi192EEENS7_ILi144EEENS7_ILi96EEEEEELi96ENS_6half_tEfNS_4arch4Sm90ELb0ELb0ELb0ELb1ELb0ELb1ELb0ELb0ELb1ELb1ELb0ELb0EEENS1_21CollectiveEpilogueFwdINS6_IJSA_SC_SB_EEES9_SE_SG_Li384ELb1ELb1ELb0ELb0EEENS1_36VarlenDynamicPersistentTileSchedulerILi192ELi144ELi384ELi128ELb0ELb1ELb1ELb0ELb1ELb1EEEEEEEEEvNT_6ParamsE)
        /*004c*/ 	.short	0x0380
        /*004e*/ 	.short	0x0a80


	//----- nvinfo : EIATTR_SW_WAR
	.align		4
.L_98:
        /*0050*/ 	.byte	0x04, 0x36
        /*0052*/ 	.short	(.L_100 - .L_99)
.L_99:
        /*0054*/ 	.word	0x00000008
.L_100:


//--------------------- .nv.info._ZN7cutlass13device_kernelIN5flash11enable_sm90INS1_16FlashAttnFwdSm90INS1_25CollectiveMainloopFwdSm90ILi2EN4cute5tupleIJNS5_1CILi1EEES8_S8_EEENS6_IJNS7_ILi192EEENS7_ILi128EEENS7_ILi96EEEEEELi96ENS_6half_tEfNS_4arch4Sm90ELb0ELb1ELb0ELb0ELb0ELb0ELb0ELb0ELb1ELb1ELb0ELb0EEENS1_21CollectiveEpilogueFwdINS6_IJSA_SC_SB_EEES9_SE_SG_Li384ELb0ELb1ELb0ELb0EEENS1_30DynamicPersistentTileSchedulerILi384ELi128ELb0ELb1ELb1EEEEEEEEEvNT_6ParamsE --------------------------
	.section	.nv.info._ZN7cutlass13device_kernelIN5flash11enable_sm90INS1_16FlashAttnFwdSm90INS1_25CollectiveMainloopFwdSm90ILi2EN4cute5tupleIJNS5_1CILi1EEES8_S8_EEENS6_IJNS7_ILi192EEENS7_ILi128EEENS7_ILi96EEEEEELi96ENS_6half_tEfNS_4arch4Sm90ELb0ELb1ELb0ELb0ELb0ELb0ELb0ELb0ELb1ELb1ELb0ELb0EEENS1_21CollectiveEpilogueFwdINS6_IJSA_SC_SB_EEES9_SE_SG_Li384ELb0ELb1ELb0ELb0EEENS1_30DynamicPersistentTileSchedulerILi384ELi128ELb0ELb1ELb1EEEEEEEEEvNT_6ParamsE,"",@"SHT_CUDA_INFO"
	.sectionflags	@""
	.align	4


	//----- nvinfo : EIATTR_CUDA_API_VERSION
	.align		4
        /*0000*/ 	.byte	0x04, 0x37
        /*0002*/ 	.short	(.L_102 - .L_101)
.L_101:
        /*0004*/ 	.word	0x00000082


	//----- nvinfo : EIATTR_KPARAM_INFO
	.align		4
.L_102:
        /*0008*/ 	.byte	0x04, 0x17
        /*000a*/ 	.short	(.L_104 - .L_103)
.L_103:
        /*000c*/ 	.word	0x00000000
        /*0010*/ 	.short	0x0000
        /*0012*/ 	.short	0x0000
        /*0014*/ 	.byte	0x00, 0xf0, 0x01, 0x2a


	//----- nvinfo : EIATTR_SPARSE_MMA_MASK
	.align		4
.L_104:
        /*0018*/ 	.byte	0x03, 0x50
        /*001a*/ 	.short	0x0000


	//----- nvinfo : EIATTR_MAXREG_COUNT
	.align		4
        /*001c*/ 	.byte	0x03, 0x1b
        /*001e*/ 	.short	0x0080


	//----- nvinfo : EIATTR_MERCURY_ISA_VERSION
	.align		4
        /*0020*/ 	.byte	0x03, 0x5f
        /*0022*/ 	.short	0x0101


	//----- nvinfo : EIATTR_VRC_CTA_INIT_COUNT
	.align		4
        /*0024*/ 	.byte	0x02, 0x4a
	.zero		1
	.zero		1


	//----- nvinfo : EIATTR_EXIT_INSTR_OFFSETS
	.align		4
        /*0028*/ 	.byte	0x04, 0x1c
        /*002a*/ 	.short	(.L_106 - .L_105)


	//   ....[0]....
.L_105:
        /*002c*/ 	.word	0x00000010


	//----- nvinfo : EIATTR_MAX_THREADS
	.align		4
.L_106:
        /*0030*/ 	.byte	0x04, 0x05
        /*0032*/ 	.short	(.L_108 - .L_107)
.L_107:
        /*0034*/ 	.word	0x00000200
        /*0038*/ 	.word	0x00000001
        /*003c*/ 	.word	0x00000001


	//----- nvinfo : EIATTR_CBANK_PARAM_SIZE
	.align		4
.L_108:
        /*0040*/ 	.byte	0x03, 0x19
        /*0042*/ 	.short	0x0a80


	//----- nvinfo : EIATTR_PARAM_CBANK
	.align		4
        /*0044*/ 	.byte	0x04, 0x0a
        /*0046*/ 	.short	(.L_110 - .L_109)
	.align		4
.L_109:
        /*0048*/ 	.word	index@(.nv.constant0._ZN7cutlass13device_kernelIN5flash11enable_sm90INS1_16FlashAttnFwdSm90INS1_25CollectiveMainloopFwdSm90ILi2EN4cute5tupleIJNS5_1CILi1EEES8_S8_EEENS6_IJNS7_ILi192EEENS7_ILi128EEENS7_ILi96EEEEEELi96ENS_6half_tEfNS_4arch4Sm90ELb0ELb1ELb0ELb0ELb0ELb0ELb0ELb0ELb1ELb1ELb0ELb0EEENS1_21CollectiveEpilogueFwdINS6_IJSA_SC_SB_EEES9_SE_SG_Li384ELb0ELb1ELb0ELb0EEENS1_30DynamicPersistentTileSchedulerILi384ELi128ELb0ELb1ELb1EEEEEEEEEvNT_6ParamsE)
        /*004c*/ 	.short	0x0380
        /*004e*/ 	.short	0x0a80


	//----- nvinfo : EIATTR_SW_WAR
	.align		4
.L_110:
        /*0050*/ 	.byte	0x04, 0x36
        /*0052*/ 	.short	(.L_112 - .L_111)
.L_111:
        /*0054*/ 	.word	0x00000008
.L_112:


//--------------------- .nv.info._ZN7cutlass13device_kernelIN5flash11enable_sm90INS1_16FlashAttnFwdSm90INS1_25CollectiveMainloopFwdSm90ILi2EN4cute5tupleIJNS5_1CILi1EEES8_S8_EEENS6_IJNS7_ILi192EEENS7_ILi128EEENS7_ILi96EEEEEELi96ENS_6half_tEfNS_4arch4Sm90ELb0ELb1ELb0ELb1ELb0ELb0ELb0ELb0ELb1ELb1ELb0ELb0EEENS1_21CollectiveEpilogueFwdINS6_IJSA_SC_SB_EEES9_SE_SG_Li384ELb1ELb1ELb0ELb0EEENS1_36VarlenDynamicPersistentTileSchedulerILi192ELi128ELi384ELi128ELb0ELb1ELb1ELb1ELb0ELb1EEEEEEEEEvNT_6ParamsE --------------------------
	.section	.nv.info._ZN7cutlass13device_kernelIN5flash11enable_sm90INS1_16FlashAttnFwdSm90INS1_25CollectiveMainloopFwdSm90ILi2EN4cute5tupleIJNS5_1CILi1EEES8_S8_EEENS6_IJNS7_ILi192EEENS7_ILi128EEENS7_ILi96EEEEEELi96ENS_6half_tEfNS_4arch4Sm90ELb0ELb1ELb0ELb1ELb0ELb0ELb0ELb0ELb1ELb1ELb0ELb0EEENS1_21CollectiveEpilogueFwdINS6_IJSA_SC_SB_EEES9_SE_SG_Li384ELb1ELb1ELb0ELb0EEENS1_36VarlenDynamicPersistentTileSchedulerILi192ELi128ELi384ELi128ELb0ELb1ELb1ELb1ELb0ELb1EEEEEEEEEvNT_6ParamsE,"",@"SHT_CUDA_INFO"
	.sectionflags	@""
	.align	4


	//----- nvinfo : EIATTR_CUDA_API_VERSION
	.align		4
        /*0000*/ 	.byte	0x04, 0x37
        /*0002*/ 	.short	(.L_114 - .L_113)
.L_113:
        /*0004*/ 	.word	0x00000082


	//----- nvinfo : EIATTR_KPARAM_INFO
	.align		4
.L_114:
        /*0008*/ 	.byte	0x04, 0x17
        /*000a*/ 	.short	(.L_116 - .L_115)
.L_115:
        /*000c*/ 	.word	0x00000000
        /*0010*/ 	.short	0x0000
        /*0012*/ 	.short	0x0000
        /*0014*/ 	.byte	0x00, 0xf0, 0x01, 0x2a


	//----- nvinfo : EIATTR_SPARSE_MMA_MASK
	.align		4
.L_116:
        /*0018*/ 	.byte	0x03, 0x50
        /*001a*/ 	.short	0x0000


	//----- nvinfo : EIATTR_MAXREG_COUNT
	.align		4
        /*001c*/ 	.byte	0x03, 0x1b
        /*001e*/ 	.short	0x0080


	//----- nvinfo : EIATTR_MERCURY_ISA_VERSION
	.align		4
        /*0020*/ 	.byte	0x03, 0x5f
        /*0022*/ 	.short	0x0101


	//----- nvinfo : EIATTR_VRC_CTA_INIT_COUNT
	.align		4
        /*0024*/ 	.byte	0x02, 0x4a
	.zero		1
	.zero		1


	//----- nvinfo : EIATTR_EXIT_INSTR_OFFSETS
	.align		4
        /*0028*/ 	.byte	0x04, 0x1c
        /*002a*/ 	.short	(.L_118 - .L_117)


	//   ....[0]....
.L_117:
        /*002c*/ 	.word	0x00000010


	//----- nvinfo : EIATTR_MAX_THREADS
	.align		4
.L_118:
        /*0030*/ 	.byte	0x04, 0x05
        /*0032*/ 	.short	(.L_120 - .L_119)
.L_119:
        /*0034*/ 	.word	0x00000200
        /*0038*/ 	.word	0x00000001
        /*003c*/ 	.word	0x00000001


	//----- nvinfo : EIATTR_CBANK_PARAM_SIZE
	.align		4
.L_120:
        /*0040*/ 	.byte	0x03, 0x19
        /*0042*/ 	.short	0x0a80


	//----- nvinfo : EIATTR_PARAM_CBANK
	.align		4
        /*0044*/ 	.byte	0x04, 0x0a
        /*0046*/ 	.short	(.L_122 - .L_121)
	.align		4
.L_121:
        /*0048*/ 	.word	index@(.nv.constant0._ZN7cutlass13device_kernelIN5flash11enable_sm90INS1_16FlashAttnFwdSm90INS1_25CollectiveMainloopFwdSm90ILi2EN4cute5tupleIJNS5_1CILi1EEES8_S8_EEENS6_IJNS7_ILi192EEENS7_ILi128EEENS7_ILi96EEEEEELi96ENS_6half_tEfNS_4arch4Sm90ELb0ELb1ELb0ELb1ELb0ELb0ELb0ELb0ELb1ELb1ELb0ELb0EEENS1_21CollectiveEpilogueFwdINS6_IJSA_SC_SB_EEES9_SE_SG_Li384ELb1ELb1ELb0ELb0EEENS1_36VarlenDynamicPersistentTileSchedulerILi192ELi128ELi384ELi128ELb0ELb1ELb1ELb1ELb0ELb1EEEEEEEEEvNT_6ParamsE)
        /*004c*/ 	.short	0x0380
        /*004e*/ 	.short	0x0a80


	//----- nvinfo : EIATTR_SW_WAR
	.align		4
.L_122:
        /*0050*/ 	.byte	0x04, 0x36
        /*0052*/ 	.short	(.L_124 - .L_123)
.L_123:
        /*0054*/ 	.word	0x00000008
.L_124:


//--------------------- .nv.info._ZN7cutlass13device_kernelIN5flash11enable_sm90INS1_16FlashAttnFwdSm90INS1_25CollectiveMainloopFwdSm90ILi2EN4cute5tupleIJNS5_1CILi1EEES8_S8_EEENS6_IJNS7_ILi192EEENS7_ILi128EEENS7_ILi96EEEEEELi96ENS_6half_tEfNS_4arch4Sm90ELb0ELb1ELb0ELb1ELb0ELb1ELb0ELb0ELb1ELb1ELb0ELb0EEENS1_21CollectiveEpilogueFwdINS6_IJSA_SC_SB_EEES9_SE_SG_Li384ELb1ELb1ELb0ELb0EEENS1_36VarlenDynamicPersistentTileSchedulerILi192ELi128ELi384ELi128ELb0ELb1ELb1ELb1ELb0ELb1EEEEEEEEEvNT_6ParamsE --------------------------
	.section	.nv.info._ZN7cutlass13device_kernelIN5flash11enable_sm90INS1_16FlashAttnFwdSm90INS1_25CollectiveMainloopFwdSm90ILi2EN4cute5tupleIJNS5_1CILi1EEES8_S8_EEENS6_IJNS7_ILi192EEENS7_ILi128EEENS7_ILi96EEEEEELi96ENS_6half_tEfNS_4arch4Sm90ELb0ELb1ELb0ELb1ELb0ELb1ELb0ELb0ELb1ELb1ELb0ELb0EEENS1_21CollectiveEpilogueFwdINS6_IJSA_SC_SB_EEES9_SE_SG_Li384ELb1ELb1ELb0ELb0EEENS1_36VarlenDynamicPersistentTileSchedulerILi192ELi128ELi384ELi128ELb0ELb1ELb1ELb1ELb0ELb1EEEEEEEEEvNT_6ParamsE,"",@"SHT_CUDA_INFO"
	.sectionflags	@""
	.align	4


	//----- nvinfo : EIATTR_CUDA_API_VERSION
	.align		4
        /*0000*/ 	.byte	0x04, 0x37
        /*0002*/ 	.short	(.L_126 - .L_125)
.L_125:
        /*0004*/ 	.word	0x00000082


	//----- nvinfo : EIATTR_KPARAM_INFO
	.align		4
.L_126:
        /*0008*/ 	.byte	0x04, 0x17
        /*000a*/ 	.short	(.L_128 - .L_127)
.L_127:
        /*000c*/ 	.word	0x00000000
        /*0010*/ 	.short	0x0000
        /*0012*/ 	.short	0x0000
        /*0014*/ 	.byte	0x00, 0xf0, 0x01, 0x2a


	//----- nvinfo : EIATTR_SPARSE_MMA_MASK
	.align		4
.L_128:
        /*0018*/ 	.byte	0x03, 0x50
        /*001a*/ 	.short	0x0000


	//----- nvinfo : EIATTR_MAXREG_COUNT
	.align		4
        /*001c*/ 	.byte	0x03, 0x1b
        /*001e*/ 	.short	0x0080


	//----- nvinfo : EIATTR_MERCURY_ISA_VERSION
	.align		4
        /*0020*/ 	.byte	0x03, 0x5f
        /*0022*/ 	.short	0x0101


	//----- nvinfo : EIATTR_VRC_CTA_INIT_COUNT
	.align		4
        /*0024*/ 	.byte	0x02, 0x4a
	.zero		1
	.zero		1


	//----- nvinfo : EIATTR_EXIT_INSTR_OFFSETS
	.align		4
        /*0028*/ 	.byte	0x04, 0x1c
        /*002a*/ 	.short	(.L_130 - .L_129)


	//   ....[0]....
.L_129:
        /*002c*/ 	.word	0x00000010


	//----- nvinfo : EIATTR_MAX_THREADS
	.align		4
.L_130:
        /*0030*/ 	.byte	0x04, 0x05
        /*0032*/ 	.short	(.L_132 - .L_131)
.L_131:
        /*0034*/ 	.word	0x00000200
        /*0038*/ 	.word	0x00000001
        /*003c*/ 	.word	0x00000001


	//----- nvinfo : EIATTR_CBANK_PARAM_SIZE
	.align		4
.L_132:
        /*0040*/ 	.byte	0x03, 0x19
        /*0042*/ 	.short	0x0a80


	//----- nvinfo : EIATTR_PARAM_CBANK
	.align		4
        /*0044*/ 	.byte	0x04, 0x0a
        /*0046*/ 	.short	(.L_134 - .L_133)
	.align		4
.L_133:
        /*0048*/ 	.word	index@(.nv.constant0._ZN7cutlass13device_kernelIN5flash11enable_sm90INS1_16FlashAttnFwdSm90INS1_25CollectiveMainloopFwdSm90ILi2EN4cute5tupleIJNS5_1CILi1EEES8_S8_EEENS6_IJNS7_ILi192EEENS7_ILi128EEENS7_ILi96EEEEEELi96ENS_6half_tEfNS_4arch4Sm90ELb0ELb1ELb0ELb1ELb0ELb1ELb0ELb0ELb1ELb1ELb0ELb0EEENS1_21CollectiveEpilogueFwdINS6_IJSA_SC_SB_EEES9_SE_SG_Li384ELb1ELb1ELb0ELb0EEENS1_36VarlenDynamicPersistentTileSchedulerILi192ELi128ELi384ELi128ELb0ELb1ELb1ELb1ELb0ELb1EEEEEEEEEvNT_6ParamsE)
        /*004c*/ 	.short	0x0380
        /*004e*/ 	.short	0x0a80


	//----- nvinfo : EIATTR_SW_WAR
	.align		4
.L_134:
        /*0050*/ 	.byte	0x04, 0x36
        /*0052*/ 	.short	(.L_136 - .L_135)
.L_135:
        /*0054*/ 	.word	0x00000008
.L_136:


//--------------------- .nv.info._ZN7cutlass13device_kernelIN5flash11enable_sm90INS1_16FlashAttnFwdSm90INS1_25CollectiveMainloopFwdSm90ILi2EN4cute5tupleIJNS5_1CILi1EEES8_S8_EEENS6_IJNS7_ILi192EEENS7_ILi144EEENS7_ILi96EEEEEELi96ENS_6half_tEfNS_4arch4Sm90ELb1ELb0ELb0ELb0ELb0ELb0ELb0ELb0ELb1ELb1ELb0ELb0EEENS1_21CollectiveEpilogueFwdINS6_IJSA_SC_SB_EEES9_SE_SG_Li384ELb0ELb1ELb0ELb0EEENS1_30DynamicPersistentTileSchedulerILi384ELi128ELb0ELb1ELb1EEEEEEEEEvNT_6ParamsE --------------------------
	.section	.nv.info._ZN7cutlass13device_kernelIN5flash11enable_sm90INS1_16FlashAttnFwdSm90INS1_25CollectiveMainloopFwdSm90ILi2EN4cute5tupleIJNS5_1CILi1EEES8_S8_EEENS6_IJNS7_ILi192EEENS7_ILi144EEENS7_ILi96EEEEEELi96ENS_6half_tEfNS_4arch4Sm90ELb1ELb0ELb0ELb0ELb0ELb0ELb0ELb0ELb1ELb1ELb0ELb0EEENS1_21CollectiveEpilogueFwdINS6_IJSA_SC_SB_EEES9_SE_SG_Li384ELb0ELb1ELb0ELb0EEENS1_30DynamicPersistentTileSchedulerILi384ELi128ELb0ELb1ELb1EEEEEEEEEvNT_6ParamsE,"",@"SHT_CUDA_INFO"
	.sectionflags	@""
	.align	4


	//----- nvinfo : EIATTR_CUDA_API_VERSION
	.align		4
        /*0000*/ 	.byte	0x04, 0x37
        /*0002*/ 	.short	(.L_138 - .L_137)
.L_137:
        /*0004*/ 	.word	0x00000082


	//----- nvinfo : EIATTR_KPARAM_INFO
	.align		4
.L_138:
        /*0008*/ 	.byte	0x04, 0x17
        /*000a*/ 	.short	(.L_140 - .L_139)
.L_139:
        /*000c*/ 	.word	0x00000000
        /*0010*/ 	.short	0x0000
        /*0012*/ 	.short	0x0000
        /*0014*/ 	.byte	0x00, 0xf0, 0x01, 0x2a


	//----- nvinfo : EIATTR_SPARSE_MMA_MASK
	.align		4
.L_140:
        /*0018*/ 	.byte	0x03, 0x50
        /*001a*/ 	.short	0x0000


	//----- nvinfo : EIATTR_MAXREG_COUNT
	.align		4
        /*001c*/ 	.byte	0x03, 0x1b
        /*001e*/ 	.short	0x0080


	//----- nvinfo : EIATTR_MERCURY_ISA_VERSION
	.align		4
        /*0020*/ 	.byte	0x03, 0x5f
        /*0022*/ 	.short	0x0101


	//----- nvinfo : EIATTR_VRC_CTA_INIT_COUNT
	.align		4
        /*0024*/ 	.byte	0x02, 0x4a
	.zero		1
	.zero		1


	//----- nvinfo : EIATTR_EXIT_INSTR_OFFSETS
	.align		4
        /*0028*/ 	.byte	0x04, 0x1c
        /*002a*/ 	.short	(.L_142 - .L_141)


	//   ....[0]....
.L_141:
        /*002c*/ 	.word	0x00000010


	//----- nvinfo : EIATTR_MAX_THREADS
	.align		4
.L_142:
        /*0030*/ 	.byte	0x04, 0x05
        /*0032*/ 	.short	(.L_144 - .L_143)
.L_143:
        /*0034*/ 	.word	0x00000200
        /*0038*/ 	.word	0x00000001
        /*003c*/ 	.word	0x00000001


	//----- nvinfo : EIATTR_CBANK_PARAM_SIZE
	.align		4
.L_144:
        /*0040*/ 	.byte	0x03, 0x19
        /*0042*/ 	.short	0x0a80


	//----- nvinfo : EIATTR_PARAM_CBANK
	.align		4
        /*0044*/ 	.byte	0x04, 0x0a
        /*0046*/ 	.short	(.L_146 - .L_145)
	.align		4
.L_145:
        /*0048*/ 	.word	index@(.nv.constant0._ZN7cutlass13device_kernelIN5flash11enable_sm90INS1_16FlashAttnFwdSm90INS1_25CollectiveMainloopFwdSm90ILi2EN4cute5tupleIJNS5_1CILi1EEES8_S8_EEENS6_IJNS7_ILi192EEENS7_ILi144EEENS7_ILi96EEEEEELi96ENS_6half_tEfNS_4arch4Sm90ELb1ELb0ELb0ELb0ELb0ELb0ELb0ELb0ELb1ELb1ELb0ELb0EEENS1_21CollectiveEpilogueFwdINS6_IJSA_SC_SB_EEES9_SE_SG_Li384ELb0ELb1ELb0ELb0EEENS1_30DynamicPersistentTileSchedulerILi384ELi128ELb0ELb1ELb1EEEEEEEEEvNT_6ParamsE)
        /*004c*/ 	.short	0x0380
        /*004e*/ 	.short	0x0a80


	//----- nvinfo : EIATTR_SW_WAR
	.align		4
.L_146:
        /*0050*/ 	.byte	0x04, 0x36
        /*0052*/ 	.short	(.L_148 - .L_147)
.L_147:
        /*0054*/ 	.word	0x00000008
.L_148:


//--------------------- .nv.info._ZN7cutlass13device_kernelIN5flash11enable_sm90INS1_16FlashAttnFwdSm90INS1_25CollectiveMainloopFwdSm90ILi2EN4cute5tupleIJNS5_1CILi1EEES8_S8_EEENS6_IJNS7_ILi192EEENS7_ILi144EEENS7_ILi96EEEEEELi96ENS_6half_tEfNS_4arch4Sm90ELb1ELb0ELb0ELb1ELb0ELb0ELb0ELb0ELb1ELb1ELb0ELb0EEENS1_21CollectiveEpilogueFwdINS6_IJSA_SC_SB_EEES9_SE_SG_Li384ELb1ELb1ELb0ELb0EEENS1_36VarlenDynamicPersistentTileSchedulerILi192ELi144ELi384ELi128ELb0ELb1ELb1ELb1ELb1ELb1EEEEEEEEEvNT_6ParamsE --------------------------
	.section	.nv.info._ZN7cutlass13device_kernelIN5flash11enable_sm90INS1_16FlashAttnFwdSm90INS1_25CollectiveMainloopFwdSm90ILi2EN4cute5tupleIJNS5_1CILi1EEES8_S8_EEENS6_IJNS7_ILi192EEENS7_ILi144EEENS7_ILi96EEEEEELi96ENS_6half_tEfNS_4arch4Sm90ELb1ELb0ELb0ELb1ELb0ELb0ELb0ELb0ELb1ELb1ELb0ELb0EEENS1_21CollectiveEpilogueFwdINS6_IJSA_SC_SB_EEES9_SE_SG_Li384ELb1ELb1ELb0ELb0EEENS1_36VarlenDynamicPersistentTileSchedulerILi192ELi144ELi384ELi128ELb0ELb1ELb1ELb1ELb1ELb1EEEEEEEEEvNT_6ParamsE,"",@"SHT_CUDA_INFO"
	.sectionflags	@""
	.align	4


	//----- nvinfo : EIATTR_CUDA_API_VERSION
	.align		4
        /*0000*/ 	.byte	0x04, 0x37
        /*0002*/ 	.short	(.L_150 - .L_149)
.L_149:
        /*0004*/ 	.word	0x00000082


	//----- nvinfo : EIATTR_KPARAM_INFO
	.align		4
.L_150:
        /*0008*/ 	.byte	0x04, 0x17
        /*000a*/ 	.short	(.L_152 - .L_151)
.L_151:
        /*000c*/ 	.word	0x00000000
        /*0010*/ 	.short	0x0000
        /*0012*/ 	.short	0x0000
        /*0014*/ 	.byte	0x00, 0xf0, 0x01, 0x2a


	//----- nvinfo : EIATTR_SPARSE_MMA_MASK
	.align		4
.L_152:
        /*0018*/ 	.byte	0x03, 0x50
        /*001a*/ 	.short	0x0000


	//----- nvinfo : EIATTR_MAXREG_COUNT
	.align		4
        /*001c*/ 	.byte	0x03, 0x1b
        /*001e*/ 	.short	0x0080


	//----- nvinfo : EIATTR_MERCURY_ISA_VERSION
	.align		4
        /*0020*/ 	.byte	0x03, 0x5f
        /*0022*/ 	.short	0x0101


	//----- nvinfo : EIATTR_VRC_CTA_INIT_COUNT
	.align		4
        /*0024*/ 	.byte	0x02, 0x4a
	.zero		1
	.zero		1


	//----- nvinfo : EIATTR_EXIT_INSTR_OFFSETS
	.align		4
        /*0028*/ 	.byte	0x04, 0x1c
        /*002a*/ 	.short	(.L_154 - .L_153)


	//   ....[0]....
.L_153:
        /*002c*/ 	.word	0x00000010


	//----- nvinfo : EIATTR_MAX_THREADS
	.align		4
.L_154:
        /*0030*/ 	.byte	0x04, 0x05
        /*0032*/ 	.short	(.L_156 - .L_155)
.L_155:
        /*0034*/ 	.word	0x00000200
        /*0038*/ 	.word	0x00000001
        /*003c*/ 	.word	0x00000001


	//----- nvinfo : EIATTR_CBANK_PARAM_SIZE
	.align		4
.L_156:
        /*0040*/ 	.byte	0x03, 0x19
        /*0042*/ 	.short	0x0a80


	//----- nvinfo : EIATTR_PARAM_CBANK
	.align		4
        /*0044*/ 	.byte	0x04, 0x0a
        /*0046*/ 	.short	(.L_158 - .L_157)
	.align		4
.L_157:
        /*0048*/ 	.word	index@(.nv.constant0._ZN7cutlass13device_kernelIN5flash11enable_sm90INS1_16FlashAttnFwdSm90INS1_25CollectiveMainloopFwdSm90ILi2EN4cute5tupleIJNS5_1CILi1EEES8_S8_EEENS6_IJNS7_ILi192EEENS7_ILi144EEENS7_ILi96EEEEEELi96ENS_6half_tEfNS_4arch4Sm90ELb1ELb0ELb0ELb1ELb0ELb0ELb0ELb0ELb1ELb1ELb0ELb0EEENS1_21CollectiveEpilogueFwdINS6_IJSA_SC_SB_EEES9_SE_SG_Li384ELb1ELb1ELb0ELb0EEENS1_36VarlenDynamicPersistentTileSchedulerILi192ELi144ELi384ELi128ELb0ELb1ELb1ELb1ELb1ELb1EEEEEEEEEvNT_6ParamsE)
        /*004c*/ 	.short	0x0380
        /*004e*/ 	.short	0x0a80


	//----- nvinfo : EIATTR_SW_WAR
	.align		4
.L_158:
        /*0050*/ 	.byte	0x04, 0x36
        /*0052*/ 	.short	(.L_160 - .L_159)
.L_159:
        /*0054*/ 	.word	0x00000008
.L_160:


//--------------------- .nv.info._ZN7cutlass13device_kernelIN5flash11enable_sm90INS1_16FlashAttnFwdSm90INS1_25CollectiveMainloopFwdSm90ILi2EN4cute5tupleIJNS5_1CILi1EEES8_S8_EEENS6_IJNS7_ILi192EEENS7_ILi144EEENS7_ILi96EEEEEELi96ENS_6half_tEfNS_4arch4Sm90ELb1ELb0ELb0ELb1ELb0ELb1ELb0ELb0ELb1ELb1ELb0ELb0EEENS1_21CollectiveEpilogueFwdINS6_IJSA_SC_SB_EEES9_SE_SG_Li384ELb1ELb1ELb0ELb0EEENS1_36VarlenDynamicPersistentTileSchedulerILi192ELi144ELi384ELi128ELb0ELb1ELb1ELb1ELb1ELb1EEEEEEEEEvNT_6ParamsE --------------------------
	.section	.nv.info._ZN7cutlass13device_kernelIN5flash11enable_sm90INS1_16FlashAttnFwdSm90INS1_25CollectiveMainloopFwdSm90ILi2EN4cute5tupleIJNS5_1CILi1EEES8_S8_EEENS6_IJNS7_ILi192EEENS7_ILi144EEENS7_ILi96EEEEEELi96ENS_6half_tEfNS_4arch4Sm90ELb1ELb0ELb0ELb1ELb0ELb1ELb0ELb0ELb1ELb1ELb0ELb0EEENS1_21CollectiveEpilogueFwdINS6_IJSA_SC_SB_EEES9_SE_SG_Li384ELb1ELb1ELb0ELb0EEENS1_36VarlenDynamicPersistentTileSchedulerILi192ELi144ELi384ELi128ELb0ELb1ELb1ELb1ELb1ELb1EEEEEEEEEvNT_6ParamsE,"",@"SHT_CUDA_INFO"
	.sectionflags	@""
	.align	4


	//----- nvinfo : EIATTR_CUDA_API_VERSION
	.align		4
        /*0000*/ 	.byte	0x04, 0x37
        /*0002*/ 	.short	(.L_162 - .L_161)
.L_161:
        /*0004*/ 	.word	0x00000082


	//----- nvinfo : EIATTR_KPARAM_INFO
	.align		4
.L_162:
        /*0008*/ 	.byte	0x04, 0x17
        /*000a*/ 	.short	(.L_164 - .L_163)
.L_163:
        /*000c*/ 	.word	0x00000000
        /*0010*/ 	.short	0x0000
        /*0012*/ 	.short	0x0000
        /*0014*/ 	.byte	0x00, 0xf0, 0x01, 0x2a


	//----- nvinfo : EIATTR_SPARSE_MMA_MASK
	.align		4
.L_164:
        /*0018*/ 	.byte	0x03, 0x50
        /*001a*/ 	.short	0x0000


	//----- nvinfo : EIATTR_MAXREG_COUNT
	.align		4
        /*001c*/ 	.byte	0x03, 0x1b
        /*001e*/ 	.short	0x0080


	//----- nvinfo : EIATTR_MERCURY_ISA_VERSION
	.align		4
        /*0020*/ 	.byte	0x03, 0x5f
        /*0022*/ 	.short	0x0101


	//----- nvinfo : EIATTR_VRC_CTA_INIT_COUNT
	.align		4
        /*0024*/ 	.byte	0x02, 0x4a
	.zero		1
	.zero		1


	//----- nvinfo : EIATTR_EXIT_INSTR_OFFSETS
	.align		4
        /*0028*/ 	.byte	0x04, 0x1c
        /*002a*/ 	.short	(.L_166 - .L_165)


	//   ....[0]....
.L_165:
        /*002c*/ 	.word	0x00000010


	//----- nvinfo : EIATTR_MAX_THREADS
	.align		4
.L_166:
        /*0030*/ 	.byte	0x04, 0x05
        /*0032*/ 	.short	(.L_168 - .L_167)
.L_167:
        /*0034*/ 	.word	0x00000200
        /*0038*/ 	.word	0x00000001
        /*003c*/ 	.word	0x00000001


	//----- nvinfo : EIATTR_CBANK_PARAM_SIZE
	.align		4
.L_168:
        /*0040*/ 	.byte	0x03, 0x19
        /*0042*/ 	.short	0x0a80


	//----- nvinfo : EIATTR_PARAM_CBANK
	.align		4
        /*0044*/ 	.byte	0x04, 0x0a
        /*0046*/ 	.short	(.L_170 - .L_169)
	.align		4
.L_169:
        /*0048*/ 	.word	index@(.nv.constant0._ZN7cutlass13device_kernelIN5flash11enable_sm90INS1_16FlashAttnFwdSm90INS1_25CollectiveMainloopFwdSm90ILi2EN4cute5tupleIJNS5_1CILi1EEES8_S8_EEENS6_IJNS7_ILi192EEENS7_ILi144EEENS7_ILi96EEEEEELi96ENS_6half_tEfNS_4arch4Sm90ELb1ELb0ELb0ELb1ELb0ELb1ELb0ELb0ELb1ELb1ELb0ELb0EEENS1_21CollectiveEpilogueFwdINS6_IJSA_SC_SB_EEES9_SE_SG_Li384ELb1ELb1ELb0ELb0EEENS1_36VarlenDynamicPersistentTileSchedulerILi192ELi144ELi384ELi128ELb0ELb1ELb1ELb1ELb1ELb1EEEEEEEEEvNT_6ParamsE)
        /*004c*/ 	.short	0x0380
        /*004e*/ 	.short	0x0a80


	//----- nvinfo : EIATTR_SW_WAR
	.align		4
.L_170:
        /*0050*/ 	.byte	0x04, 0x36
        /*0052*/ 	.short	(.L_172 - .L_171)
.L_171:
        /*0054*/ 	.word	0x00000008
.L_172:


//--------------------- .nv.callgraph             --------------------------
	.section	.nv.callgraph,"",@"SHT_CUDA_CALLGRAPH"
	.align	4
	.sectionentsize	8
	.align		4
        /*0000*/ 	.word	0x00000000
	.align		4
        /*0004*/ 	.word	0xffffffff
	.align		4
        /*0008*/ 	.word	0x00000000
	.align		4
        /*000c*/ 	.word	0xfffffffe
	.align		4
        /*0010*/ 	.word	0x00000000
	.align		4
        /*0014*/ 	.word	0xfffffffd
	.align		4
        /*0018*/ 	.word	0x00000000
	.align		4
        /*001c*/ 	.word	0xfffffffc


//--------------------- .nv.constant4             --------------------------
	.section	.nv.constant4,"a",@progbits
	.align	8
	.align		8
.nv.constant4:
        /*0000*/ 	.dword	_ZN73_INTERNAL_2fa88d85_37_flash_fwd_hdim96_fp16_packgqa_sm90_cu_49158569_36264cuda3std3__45__cpo5beginE
	.align		8
        /*0008*/ 	.dword	_ZN73_INTERNAL_2fa88d85_37_flash_fwd_hdim96_fp16_packgqa_sm90_cu_49158569_36264cuda3std3__45__cpo3endE
	.align		8
        /*0010*/ 	.dword	_ZN73_INTERNAL_2fa88d85_37_flash_fwd_hdim96_fp16_packgqa_sm90_cu_49158569_36264cuda3std3__45__cpo6cbeginE
	.align		8
        /*0018*/ 	.dword	_ZN73_INTERNAL_2fa88d85_37_flash_fwd_hdim96_fp16_packgqa_sm90_cu_49158569_36264cuda3std3__45__cpo4cendE
	.align		8
        /*0020*/ 	.dword	_ZN73_INTERNAL_2fa88d85_37_flash_fwd_hdim96_fp16_packgqa_sm90_cu_49158569_36264cuda3std3__475_GLOBAL__N__2fa88d85_37_flash_fwd_hdim96_fp16_packgqa_sm90_cu_49158569_36266ignoreE
	.align		8
        /*0028*/ 	.dword	_ZN73_INTERNAL_2fa88d85_37_flash_fwd_hdim96_fp16_packgqa_sm90_cu_49158569_36264cuda3std3__419piecewise_constructE
	.align		8
        /*0030*/ 	.dword	_ZN73_INTERNAL_2fa88d85_37_flash_fwd_hdim96_fp16_packgqa_sm90_cu_49158569_36264cuda3std3__48in_placeE
	.align		8
        /*0038*/ 	.dword	_ZN73_INTERNAL_2fa88d85_37_flash_fwd_hdim96_fp16_packgqa_sm90_cu_49158569_36264cuda3std6ranges3__45__cpo4swapE
	.align		8
        /*0040*/ 	.dword	_ZN73_INTERNAL_2fa88d85_37_flash_fwd_hdim96_fp16_packgqa_sm90_cu_49158569_36264cuda3std6ranges3__45__cpo9iter_moveE
	.align		8
        /*0048*/ 	.dword	_ZN73_INTERNAL_2fa88d85_37_flash_fwd_hdim96_fp16_packgqa_sm90_cu_49158569_36264cute7productE
	.align		8
        /*0050*/ 	.dword	_ZN73_INTERNAL_2fa88d85_37_flash_fwd_hdim96_fp16_packgqa_sm90_cu_49158569_36264cute1_E


//--------------------- .text._ZN7cutlass13device_kernelIN5flash11enable_sm90INS1_16FlashAttnFwdSm90INS1_25CollectiveMainloopFwdSm90ILi2EN4cute5tupleIJNS5_1CILi1EEES8_S8_EEENS6_IJNS7_ILi192EEENS7_ILi144EEENS7_ILi96EEEEEELi96ENS_6half_tEfNS_4arch4Sm90ELb0ELb0ELb0ELb0ELb0ELb0ELb0ELb0ELb1ELb1ELb0ELb0EEENS1_21CollectiveEpilogueFwdINS6_IJSA_SC_SB_EEES9_SE_SG_Li384ELb0ELb1ELb0ELb0EEENS1_29StaticPersistentTileSchedulerILb0EEEEEEEEEvNT_6ParamsE --------------------------
	.section	.text._ZN7cutlass13device_kernelIN5flash11enable_sm90INS1_16FlashAttnFwdSm90INS1_25CollectiveMainloopFwdSm90ILi2EN4cute5tupleIJNS5_1CILi1EEES8_S8_EEENS6_IJNS7_ILi192EEENS7_ILi144EEENS7_ILi96EEEEEELi96ENS_6half_tEfNS_4arch4Sm90ELb0ELb0ELb0ELb0ELb0ELb0ELb0ELb0ELb1ELb1ELb0ELb0EEENS1_21CollectiveEpilogueFwdINS6_IJSA_SC_SB_EEES9_SE_SG_Li384ELb0ELb1ELb0ELb0EEENS1_29StaticPersistentTileSchedulerILb0EEEEEEEEEvNT_6ParamsE,"ax",@progbits
	.align	128
.text._ZN7cutlass13device_kernelIN5flash11enable_sm90INS1_16FlashAttnFwdSm90INS1_25CollectiveMainloopFwdSm90ILi2EN4cute5tupleIJNS5_1CILi1EEES8_S8_EEENS6_IJNS7_ILi192EEENS7_ILi144EEENS7_ILi96EEEEEELi96ENS_6half_tEfNS_4arch4Sm90ELb0ELb0ELb0ELb0ELb0ELb0ELb0ELb0ELb1ELb1ELb0ELb0EEENS1_21CollectiveEpilogueFwdINS6_IJSA_SC_SB_EEES9_SE_SG_Li384ELb0ELb1ELb0ELb0EEENS1_29StaticPersistentTileSchedulerILb0EEEEEEEEEvNT_6ParamsE:
        .type           _ZN7cutlass13device_kernelIN5flash11enable_sm90INS1_16FlashAttnFwdSm90INS1_25CollectiveMainloopFwdSm90ILi2EN4cute5tupleIJNS5_1CILi1EEES8_S8_EEENS6_IJNS7_ILi192EEENS7_ILi144EEENS7_ILi96EEEEEELi96ENS_6half_tEfNS_4arch4Sm90ELb0ELb0ELb0ELb0ELb0ELb0ELb0ELb0ELb1ELb1ELb0ELb0EEENS1_21CollectiveEpilogueFwdINS6_IJSA_SC_SB_EEES9_SE_SG_Li384ELb0ELb1ELb0ELb0EEENS1_29StaticPersistentTileSchedulerILb0EEEEEEEEEvNT_6ParamsE,@function
        .size           _ZN7cutlass13device_kernelIN5flash11enable_sm90INS1_16FlashAttnFwdSm90INS1_25CollectiveMainloopFwdSm90ILi2EN4cute5tupleIJNS5_1CILi1EEES8_S8_EEENS6_IJNS7_ILi192EEENS7_ILi144EEENS7_ILi96EEEEEELi96ENS_6half_tEfNS_4arch4Sm90ELb0ELb0ELb0ELb0ELb0ELb0ELb0ELb0ELb1ELb1ELb0ELb0EEENS1_21CollectiveEpilogueFwdINS6_IJSA_SC_SB_EEES9_SE_SG_Li384ELb0ELb1ELb0ELb0EEENS1_29StaticPersistentTileSchedulerILb0EEEEEEEEEvNT_6ParamsE,(.L_x_9 - _ZN7cutlass13device_kernelIN5flash11enable_sm90INS1_16FlashAttnFwdSm90INS1_25CollectiveMainloopFwdSm90ILi2EN4cute5tupleIJNS5_1CILi1EEES8_S8_EEENS6_IJNS7_ILi192EEENS7_ILi144EEENS7_ILi96EEEEEELi96ENS_6half_tEfNS_4arch4Sm90ELb0ELb0ELb0ELb0ELb0ELb0ELb0ELb0ELb1ELb1ELb0ELb0EEENS1_21CollectiveEpilogueFwdINS6_IJSA_SC_SB_EEES9_SE_SG_Li384ELb0ELb1ELb0ELb0EEENS1_29StaticPersistentTileSchedulerILb0EEEEEEEEEvNT_6ParamsE)
        .other          _ZN7cutlass13device_kernelIN5flash11enable_sm90INS1_16FlashAttnFwdSm90INS1_25CollectiveMainloopFwdSm90ILi2EN4cute5tupleIJNS5_1CILi1EEES8_S8_EEENS6_IJNS7_ILi192EEENS7_ILi144EEENS7_ILi96EEEEEELi96ENS_6half_tEfNS_4arch4Sm90ELb0ELb0ELb0ELb0ELb0ELb0ELb0ELb0ELb1ELb1ELb0ELb0EEENS1_21CollectiveEpilogueFwdINS6_IJSA_SC_SB_EEES9_SE_SG_Li384ELb0ELb1ELb0ELb0EEENS1_29StaticPersistentTileSchedulerILb0EEEEEEEEEvNT_6ParamsE,@"STO_CUDA_ENTRY STV_DEFAULT"
_ZN7cutlass13device_kernelIN5flash11enable_sm90INS1_16FlashAttnFwdSm90INS1_25CollectiveMainloopFwdSm90ILi2EN4cute5tupleIJNS5_1CILi1EEES8_S8_EEENS6_IJNS7_ILi192EEENS7_ILi144EEENS7_ILi96EEEEEELi96ENS_6half_tEfNS_4arch4Sm90ELb0ELb0ELb0ELb0ELb0ELb0ELb0ELb0ELb1ELb1ELb0ELb0EEENS1_21CollectiveEpilogueFwdINS6_IJSA_SC_SB_EEES9_SE_SG_Li384ELb0ELb1ELb0ELb0EEENS1_29StaticPersistentTileSchedulerILb0EEEEEEEEEvNT_6ParamsE:
[----:B------:R-:W-:Y:S01]  /*0000*/  LDC R1, c[0x0][0x37c] ;  /* 0x0000df00ff017b82 */ /* 0x000fe20000000800 */
[----:B------:R-:W-:Y:S05]  /*0010*/  EXIT ;  /* 0x000000000000794d */ /* 0x000fea0003800000 */
.L_x_0:
[----:B------:R-:W-:-:S00]  /*0020*/  BRA `(.L_x_0) ;  /* 0xfffffffc00fc7947 */ /* 0x000fc0000383ffff */
[----:B------:R-:W-:-:S00]  /*0030*/  NOP ;  /* 0x0000000000007918 */ /* 0x000fc00000000000 */
        /* <DEDUP_REMOVED lines=12> */
.L_x_9:


//--------------------- .text._ZN7cutlass13device_kernelIN5flash11enable_sm90INS1_16FlashAttnFwdSm90INS1_25CollectiveMainloopFwdSm90ILi2EN4cute5tupleIJNS5_1CILi1EEES8_S8_EEENS6_IJNS7_ILi192EEENS7_ILi144EEENS7_ILi96EEEEEELi96ENS_6half_tEfNS_4arch4Sm90ELb0ELb0ELb0ELb1ELb0ELb0ELb0ELb0ELb1ELb1ELb0ELb0EEENS1_21CollectiveEpilogueFwdINS6_IJSA_SC_SB_EEES9_SE_SG_Li384ELb1ELb1ELb0ELb0EEENS1_36VarlenDynamicPersistentTileSchedulerILi192ELi144ELi384ELi128ELb0ELb1ELb1ELb0ELb1ELb1EEEEEEEEEvNT_6ParamsE --------------------------
	.section	.text._ZN7cutlass13device_kernelIN5flash11enable_sm90INS1_16FlashAttnFwdSm90INS1_25CollectiveMainloopFwdSm90ILi2EN4cute5tupleIJNS5_1CILi1EEES8_S8_EEENS6_IJNS7_ILi192EEENS7_ILi144EEENS7_ILi96EEEEEELi96ENS_6half_tEfNS_4arch4Sm90ELb0ELb0ELb0ELb1ELb0ELb0ELb0ELb0ELb1ELb1ELb0ELb0EEENS1_21CollectiveEpilogueFwdINS6_IJSA_SC_SB_EEES9_SE_SG_Li384ELb1ELb1ELb0ELb0EEENS1_36VarlenDynamicPersistentTileSchedulerILi192ELi144ELi384ELi128ELb0ELb1ELb1ELb0ELb1ELb1EEEEEEEEEvNT_6ParamsE,"ax",@progbits
	.align	128
.text._ZN7cutlass13device_kernelIN5flash11enable_sm90INS1_16FlashAttnFwdSm90INS1_25CollectiveMainloopFwdSm90ILi2EN4cute5tupleIJNS5_1CILi1EEES8_S8_EEENS6_IJNS7_ILi192EEENS7_ILi144EEENS7_ILi96EEEEEELi96ENS_6half_tEfNS_4arch4Sm90ELb0ELb0ELb0ELb1ELb0ELb0ELb0ELb0ELb1ELb1ELb0ELb0EEENS1_21CollectiveEpilogueFwdINS6_IJSA_SC_SB_EEES9_SE_SG_Li384ELb1ELb1ELb0ELb0EEENS1_36VarlenDynamicPersistentTileSchedulerILi192ELi144ELi384ELi128ELb0ELb1ELb1ELb0ELb1ELb1EEEEEEEEEvNT_6ParamsE:
        .type           _ZN7cutlass13device_kernelIN5flash11enable_sm90INS1_16FlashAttnFwdSm90INS1_25CollectiveMainloopFwdSm90ILi2EN4cute5tupleIJNS5_1CILi1EEES8_S8_EEENS6_IJNS7_ILi192EEENS7_ILi144EEENS7_ILi96EEEEEELi96ENS_6half_tEfNS_4arch4Sm90ELb0ELb0ELb0ELb1ELb0ELb0ELb0ELb0ELb1ELb1ELb0ELb0EEENS1_21CollectiveEpilogueFwdINS6_IJSA_SC_SB_EEES9_SE_SG_Li384ELb1ELb1ELb0ELb0EEENS1_36VarlenDynamicPersistentTileSchedulerILi192ELi144ELi384ELi128ELb0ELb1ELb1ELb0ELb1ELb1EEEEEEEEEvNT_6ParamsE,@function
        .size           _ZN7cutlass13device_kernelIN5flash11enable_sm90INS1_16FlashAttnFwdSm90INS1_25CollectiveMainloopFwdSm90ILi2EN4cute5tupleIJNS5_1CILi1EEES8_S8_EEENS6_IJNS7_ILi192EEENS7_ILi144EEENS7_ILi96EEEEEELi96ENS_6half_tEfNS_4arch4Sm90ELb0ELb0ELb0ELb1ELb0ELb0ELb0ELb0ELb1ELb1ELb0ELb0EEENS1_21CollectiveEpilogueFwdINS6_IJSA_SC_SB_EEES9_SE_SG_Li384ELb1ELb1ELb0ELb0EEENS1_36VarlenDynamicPersistentTileSchedulerILi192ELi144ELi384ELi128ELb0ELb1ELb1ELb0ELb1ELb1EEEEEEEEEvNT_6ParamsE,(.L_x_10 - _ZN7cutlass13device_kernelIN5flash11enable_sm90INS1_16FlashAttnFwdSm90INS1_25CollectiveMainloopFwdSm90ILi2EN4cute5tupleIJNS5_1CILi1EEES8_S8_EEENS6_IJNS7_ILi192EEENS7_ILi144EEENS7_ILi96EEEEEELi96ENS_6half_tEfNS_4arch4Sm90ELb0ELb0ELb0ELb1ELb0ELb0ELb0ELb0ELb1ELb1ELb0ELb0EEENS1_21CollectiveEpilogueFwdINS6_IJSA_SC_SB_EEES9_SE_SG_Li384ELb1ELb1ELb0ELb0EEENS1_36VarlenDynamicPersistentTileSchedulerILi192ELi144ELi384ELi128ELb0ELb1ELb1ELb0ELb1ELb1EEEEEEEEEvNT_6ParamsE)
        .other          _ZN7cutlass13device_kernelIN5flash11enable_sm90INS1_16FlashAttnFwdSm90INS1_25CollectiveMainloopFwdSm90ILi2EN4cute5tupleIJNS5_1CILi1EEES8_S8_EEENS6_IJNS7_ILi192EEENS7_ILi144EEENS7_ILi96EEEEEELi96ENS_6half_tEfNS_4arch4Sm90ELb0ELb0ELb0ELb1ELb0ELb0ELb0ELb0ELb1ELb1ELb0ELb0EEENS1_21CollectiveEpilogueFwdINS6_IJSA_SC_SB_EEES9_SE_SG_Li384ELb1ELb1ELb0ELb0EEENS1_36VarlenDynamicPersistentTileSchedulerILi192ELi144ELi384ELi128ELb0ELb1ELb1ELb0ELb1ELb1EEEEEEEEEvNT_6ParamsE,@"STO_CUDA_ENTRY STV_DEFAULT"
_ZN7cutlass13device_kernelIN5flash11enable_sm90INS1_16FlashAttnFwdSm90INS1_25CollectiveMainloopFwdSm90ILi2EN4cute5tupleIJNS5_1CILi1EEES8_S8_EEENS6_IJNS7_ILi192EEENS7_ILi144EEENS7_ILi96EEEEEELi96ENS_6half_tEfNS_4arch4Sm90ELb0ELb0ELb0ELb1ELb0ELb0ELb0ELb0ELb1ELb1ELb0ELb0EEENS1_21CollectiveEpilogueFwdINS6_IJSA_SC_SB_EEES9_SE_SG_Li384ELb1ELb1ELb0ELb0EEENS1_36VarlenDynamicPersistentTileSchedulerILi192ELi144ELi384ELi128ELb0ELb1ELb1ELb0ELb1ELb1EEEEEEEEEvNT_6ParamsE:
[----:B------:R-:W-:Y:S01]  /*0000*/  LDC R1, c[0x0][0x37c] ;  /* 0x0000df00ff017b82 */ /* 0x000fe20000000800 */
[----:B------:R-:W-:Y:S05]  /*0010*/  EXIT ;  /* 0x000000000000794d */ /* 0x000fea0003800000 */
.L_x_1:
        /* <DEDUP_REMOVED lines=14> */
.L_x_10:


//--------------------- .text._ZN7cutlass13device_kernelIN5flash11enable_sm90INS1_16FlashAttnFwdSm90INS1_25CollectiveMainloopFwdSm90ILi2EN4cute5tupleIJNS5_1CILi1EEES8_S8_EEENS6_IJNS7_ILi192EEENS7_ILi144EEENS7_ILi96EEEEEELi96ENS_6half_tEfNS_4arch4Sm90ELb0ELb0ELb0ELb1ELb0ELb1ELb0ELb0ELb1ELb1ELb0ELb0EEENS1_21CollectiveEpilogueFwdINS6_IJSA_SC_SB_EEES9_SE_SG_Li384ELb1ELb1ELb0ELb0EEENS1_36VarlenDynamicPersistentTileSchedulerILi192ELi144ELi384ELi128ELb0ELb1ELb1ELb0ELb1ELb1EEEEEEEEEvNT_6ParamsE --------------------------
	.section	.text._ZN7cutlass13device_kernelIN5flash11enable_sm90INS1_16FlashAttnFwdSm90INS1_25CollectiveMainloopFwdSm90ILi2EN4cute5tupleIJNS5_1CILi1EEES8_S8_EEENS6_IJNS7_ILi192EEENS7_ILi144EEENS7_ILi96EEEEEELi96ENS_6half_tEfNS_4arch4Sm90ELb0ELb0ELb0ELb1ELb0ELb1ELb0ELb0ELb1ELb1ELb0ELb0EEENS1_21CollectiveEpilogueFwdINS6_IJSA_SC_SB_EEES9_SE_SG_Li384ELb1ELb1ELb0ELb0EEENS1_36VarlenDynamicPersistentTileSchedulerILi192ELi144ELi384ELi128ELb0ELb1ELb1ELb0ELb1ELb1EEEEEEEEEvNT_6ParamsE,"ax",@progbits
	.align	128
.text._ZN7cutlass13device_kernelIN5flash11enable_sm90INS1_16FlashAttnFwdSm90INS1_25CollectiveMainloopFwdSm90ILi2EN4cute5tupleIJNS5_1CILi1EEES8_S8_EEENS6_IJNS7_ILi192EEENS7_ILi144EEENS7_ILi96EEEEEELi96ENS_6half_tEfNS_4arch4Sm90ELb0ELb0ELb0ELb1ELb0ELb1ELb0ELb0ELb1ELb1ELb0ELb0EEENS1_21CollectiveEpilogueFwdINS6_IJSA_SC_SB_EEES9_SE_SG_Li384ELb1ELb1ELb0ELb0EEENS1_36VarlenDynamicPersistentTileSchedulerILi192ELi144ELi384ELi128ELb0ELb1ELb1ELb0ELb1ELb1EEEEEEEEEvNT_6ParamsE:
        .type           _ZN7cutlass13device_kernelIN5flash11enable_sm90INS1_16FlashAttnFwdSm90INS1_25CollectiveMainloopFwdSm90ILi2EN4cute5tupleIJNS5_1CILi1EEES8_S8_EEENS6_IJNS7_ILi192EEENS7_ILi144EEENS7_ILi96EEEEEELi96ENS_6half_tEfNS_4arch4Sm90ELb0ELb0ELb0ELb1ELb0ELb1ELb0ELb0ELb1ELb1ELb0ELb0EEENS1_21CollectiveEpilogueFwdINS6_IJSA_SC_SB_EEES9_SE_SG_Li384ELb1ELb1ELb0ELb0EEENS1_36VarlenDynamicPersistentTileSchedulerILi192ELi144ELi384ELi128ELb0ELb1ELb1ELb0ELb1ELb1EEEEEEEEEvNT_6ParamsE,@function
        .size           _ZN7cutlass13device_kernelIN5flash11enable_sm90INS1_16FlashAttnFwdSm90INS1_25CollectiveMainloopFwdSm90ILi2EN4cute5tupleIJNS5_1CILi1EEES8_S8_EEENS6_IJNS7_ILi192EEENS7_ILi144EEENS7_ILi96EEEEEELi96ENS_6half_tEfNS_4arch4Sm90ELb0ELb0ELb0ELb1ELb0ELb1ELb0ELb0ELb1ELb1ELb0ELb0EEENS1_21CollectiveEpilogueFwdINS6_IJSA_SC_SB_EEES9_SE_SG_Li384ELb1ELb1ELb0ELb0EEENS1_36VarlenDynamicPersistentTileSchedulerILi192ELi144ELi384ELi128ELb0ELb1ELb1ELb0ELb1ELb1EEEEEEEEEvNT_6ParamsE,(.L_x_11 - _ZN7cutlass13device_kernelIN5flash11enable_sm90INS1_16FlashAttnFwdSm90INS1_25CollectiveMainloopFwdSm90ILi2EN4cute5tupleIJNS5_1CILi1EEES8_S8_EEENS6_IJNS7_ILi192EEENS7_ILi144EEENS7_ILi96EEEEEELi96ENS_6half_tEfNS_4arch4Sm90ELb0ELb0ELb0ELb1ELb0ELb1ELb0ELb0ELb1ELb1ELb0ELb0EEENS1_21CollectiveEpilogueFwdINS6_IJSA_SC_SB_EEES9_SE_SG_Li384ELb1ELb1ELb0ELb0EEENS1_36VarlenDynamicPersistentTileSchedulerILi192ELi144ELi384ELi128ELb0ELb1ELb1ELb0ELb1ELb1EEEEEEEEEvNT_6ParamsE)
        .other          _ZN7cutlass13device_kernelIN5flash11enable_sm90INS1_16FlashAttnFwdSm90INS1_25CollectiveMainloopFwdSm90ILi2EN4cute5tupleIJNS5_1CILi1EEES8_S8_EEENS6_IJNS7_ILi192EEENS7_ILi144EEENS7_ILi96EEEEEELi96ENS_6half_tEfNS_4arch4Sm90ELb0ELb0ELb0ELb1ELb0ELb1ELb0ELb0ELb1ELb1ELb0ELb0EEENS1_21CollectiveEpilogueFwdINS6_IJSA_SC_SB_EEES9_SE_SG_Li384ELb1ELb1ELb0ELb0EEENS1_36VarlenDynamicPersistentTileSchedulerILi192ELi144ELi384ELi128ELb0ELb1ELb1ELb0ELb1ELb1EEEEEEEEEvNT_6ParamsE,@"STO_CUDA_ENTRY STV_DEFAULT"
_ZN7cutlass13device_kernelIN5flash11enable_sm90INS1_16FlashAttnFwdSm90INS1_25CollectiveMainloopFwdSm90ILi2EN4cute5tupleIJNS5_1CILi1EEES8_S8_EEENS6_IJNS7_ILi192EEENS7_ILi144EEENS7_ILi96EEEEEELi96ENS_6half_tEfNS_4arch4Sm90ELb0ELb0ELb0ELb1ELb0ELb1ELb0ELb0ELb1ELb1ELb0ELb0EEENS1_21CollectiveEpilogueFwdINS6_IJSA_SC_SB_EEES9_SE_SG_Li384ELb1ELb1ELb0ELb0EEENS1_36VarlenDynamicPersistentTileSchedulerILi192ELi144ELi384ELi128ELb0ELb1ELb1ELb0ELb1ELb1EEEEEEEEEvNT_6ParamsE:
[----:B------:R-:W-:Y:S01]  /*0000*/  LDC R1, c[0x0][0x37c] ;  /* 0x0000df00ff017b82 */ /* 0x000fe20000000800 */
[----:B------:R-:W-:Y:S05]  /*0010*/  EXIT ;  /* 0x000000000000794d */ /* 0x000fea0003800000 */
.L_x_2:
        /* <DEDUP_REMOVED lines=14> */
.L_x_11:


//--------------------- .text._ZN7cutlass13device_kernelIN5flash11enable_sm90INS1_16FlashAttnFwdSm90INS1_25CollectiveMainloopFwdSm90ILi2EN4cute5tupleIJNS5_1CILi1EEES8_S8_EEENS6_IJNS7_ILi192EEENS7_ILi128EEENS7_ILi96EEEEEELi96ENS_6half_tEfNS_4arch4Sm90ELb0ELb1ELb0ELb0ELb0ELb0ELb0ELb0ELb1ELb1ELb0ELb0EEENS1_21CollectiveEpilogueFwdINS6_IJSA_SC_SB_EEES9_SE_SG_Li384ELb0ELb1ELb0ELb0EEENS1_30DynamicPersistentTileSchedulerILi384ELi128ELb0ELb1ELb1EEEEEEEEEvNT_6ParamsE --------------------------
	.section	.text._ZN7cutlass13device_kernelIN5flash11enable_sm90INS1_16FlashAttnFwdSm90INS1_25CollectiveMainloopFwdSm90ILi2EN4cute5tupleIJNS5_1CILi1EEES8_S8_EEENS6_IJNS7_ILi192EEENS7_ILi128EEENS7_ILi96EEEEEELi96ENS_6half_tEfNS_4arch4Sm90ELb0ELb1ELb0ELb0ELb0ELb0ELb0ELb0ELb1ELb1ELb0ELb0EEENS1_21CollectiveEpilogueFwdINS6_IJSA_SC_SB_EEES9_SE_SG_Li384ELb0ELb1ELb0ELb0EEENS1_30DynamicPersistentTileSchedulerILi384ELi128ELb0ELb1ELb1EEEEEEEEEvNT_6ParamsE,"ax",@progbits
	.align	128
.text._ZN7cutlass13device_kernelIN5flash11enable_sm90INS1_16FlashAttnFwdSm90INS1_25CollectiveMainloopFwdSm90ILi2EN4cute5tupleIJNS5_1CILi1EEES8_S8_EEENS6_IJNS7_ILi192EEENS7_ILi128EEENS7_ILi96EEEEEELi96ENS_6half_tEfNS_4arch4Sm90ELb0ELb1ELb0ELb0ELb0ELb0ELb0ELb0ELb1ELb1ELb0ELb0EEENS1_21CollectiveEpilogueFwdINS6_IJSA_SC_SB_EEES9_SE_SG_Li384ELb0ELb1ELb0ELb0EEENS1_30DynamicPersistentTileSchedulerILi384ELi128ELb0ELb1ELb1EEEEEEEEEvNT_6ParamsE:
        .type           _ZN7cutlass13device_kernelIN5flash11enable_sm90INS1_16FlashAttnFwdSm90INS1_25CollectiveMainloopFwdSm90ILi2EN4cute5tupleIJNS5_1CILi1EEES8_S8_EEENS6_IJNS7_ILi192EEENS7_ILi128EEENS7_ILi96EEEEEELi96ENS_6half_tEfNS_4arch4Sm90ELb0ELb1ELb0ELb0ELb0ELb0ELb0ELb0ELb1ELb1ELb0ELb0EEENS1_21CollectiveEpilogueFwdINS6_IJSA_SC_SB_EEES9_SE_SG_Li384ELb0ELb1ELb0ELb0EEENS1_30DynamicPersistentTileSchedulerILi384ELi128ELb0ELb1ELb1EEEEEEEEEvNT_6ParamsE,@function
        .size           _ZN7cutlass13device_kernelIN5flash11enable_sm90INS1_16FlashAttnFwdSm90INS1_25CollectiveMainloopFwdSm90ILi2EN4cute5tupleIJNS5_1CILi1EEES8_S8_EEENS6_IJNS7_ILi192EEENS7_ILi128EEENS7_ILi96EEEEEELi96ENS_6half_tEfNS_4arch4Sm90ELb0ELb1ELb0ELb0ELb0ELb0ELb0ELb0ELb1ELb1ELb0ELb0EEENS1_21CollectiveEpilogueFwdINS6_IJSA_SC_SB_EEES9_SE_SG_Li384ELb0ELb1ELb0ELb0EEENS1_30DynamicPersistentTileSchedulerILi384ELi128ELb0ELb1ELb1EEEEEEEEEvNT_6ParamsE,(.L_x_12 - _ZN7cutlass13device_kernelIN5flash11enable_sm90INS1_16FlashAttnFwdSm90INS1_25CollectiveMainloopFwdSm90ILi2EN4cute5tupleIJNS5_1CILi1EEES8_S8_EEENS6_IJNS7_ILi192EEENS7_ILi128EEENS7_ILi96EEEEEELi96ENS_6half_tEfNS_4arch4Sm90ELb0ELb1ELb0ELb0ELb0ELb0ELb0ELb0ELb1ELb1ELb0ELb0EEENS1_21CollectiveEpilogueFwdINS6_IJSA_SC_SB_EEES9_SE_SG_Li384ELb0ELb1ELb0ELb0EEENS1_30DynamicPersistentTileSchedulerILi384ELi128ELb0ELb1ELb1EEEEEEEEEvNT_6ParamsE)
        .other          _ZN7cutlass13device_kernelIN5flash11enable_sm90INS1_16FlashAttnFwdSm90INS1_25CollectiveMainloopFwdSm90ILi2EN4cute5tupleIJNS5_1CILi1EEES8_S8_EEENS6_IJNS7_ILi192EEENS7_ILi128EEENS7_ILi96EEEEEELi96ENS_6half_tEfNS_4arch4Sm90ELb0ELb1ELb0ELb0ELb0ELb0ELb0ELb0ELb1ELb1ELb0ELb0EEENS1_21CollectiveEpilogueFwdINS6_IJSA_SC_SB_EEES9_SE_SG_Li384ELb0ELb1ELb0ELb0EEENS1_30DynamicPersistentTileSchedulerILi384ELi128ELb0ELb1ELb1EEEEEEEEEvNT_6ParamsE,@"STO_CUDA_ENTRY STV_DEFAULT"
_ZN7cutlass13device_kernelIN5flash11enable_sm90INS1_16FlashAttnFwdSm90INS1_25CollectiveMainloopFwdSm90ILi2EN4cute5tupleIJNS5_1CILi1EEES8_S8_EEENS6_IJNS7_ILi192EEENS7_ILi128EEENS7_ILi96EEEEEELi96ENS_6half_tEfNS_4arch4Sm90ELb0ELb1ELb0ELb0ELb0ELb0ELb0ELb0ELb1ELb1ELb0ELb0EEENS1_21CollectiveEpilogueFwdINS6_IJSA_SC_SB_EEES9_SE_SG_Li384ELb0ELb1ELb0ELb0EEENS1_30DynamicPersistentTileSchedulerILi384ELi128ELb0ELb1ELb1EEEEEEEEEvNT_6ParamsE:
[----:B------:R-:W-:Y:S01]  /*0000*/  LDC R1, c[0x0][0x37c] ;  /* 0x0000df00ff017b82 */ /* 0x000fe20000000800 */
[----:B------:R-:W-:Y:S05]  /*0010*/  EXIT ;  /* 0x000000000000794d */ /* 0x000fea0003800000 */
.L_x_3:
        /* <DEDUP_REMOVED lines=14> */
.L_x_12:


//--------------------- .text._ZN7cutlass13device_kernelIN5flash11enable_sm90INS1_16FlashAttnFwdSm90INS1_25CollectiveMainloopFwdSm90ILi2EN4cute5tupleIJNS5_1CILi1EEES8_S8_EEENS6_IJNS7_ILi192EEENS7_ILi128EEENS7_ILi96EEEEEELi96ENS_6half_tEfNS_4arch4Sm90ELb0ELb1ELb0ELb1ELb0ELb0ELb0ELb0ELb1ELb1ELb0ELb0EEENS1_21CollectiveEpilogueFwdINS6_IJSA_SC_SB_EEES9_SE_SG_Li384ELb1ELb1ELb0ELb0EEENS1_36VarlenDynamicPersistentTileSchedulerILi192ELi128ELi384ELi128ELb0ELb1ELb1ELb1ELb0ELb1EEEEEEEEEvNT_6ParamsE --------------------------
	.section	.text._ZN7cutlass13device_kernelIN5flash11enable_sm90INS1_16FlashAttnFwdSm90INS1_25CollectiveMainloopFwdSm90ILi2EN4cute5tupleIJNS5_1CILi1EEES8_S8_EEENS6_IJNS7_ILi192EEENS7_ILi128EEENS7_ILi96EEEEEELi96ENS_6half_tEfNS_4arch4Sm90ELb0ELb1ELb0ELb1ELb0ELb0ELb0ELb0ELb1ELb1ELb0ELb0EEENS1_21CollectiveEpilogueFwdINS6_IJSA_SC_SB_EEES9_SE_SG_Li384ELb1ELb1ELb0ELb0EEENS1_36VarlenDynamicPersistentTileSchedulerILi192ELi128ELi384ELi128ELb0ELb1ELb1ELb1ELb0ELb1EEEEEEEEEvNT_6ParamsE,"ax",@progbits
	.align	128
.text._ZN7cutlass13device_kernelIN5flash11enable_sm90INS1_16FlashAttnFwdSm90INS1_25CollectiveMainloopFwdSm90ILi2EN4cute5tupleIJNS5_1CILi1EEES8_S8_EEENS6_IJNS7_ILi192EEENS7_ILi128EEENS7_ILi96EEEEEELi96ENS_6half_tEfNS_4arch4Sm90ELb0ELb1ELb0ELb1ELb0ELb0ELb0ELb0ELb1ELb1ELb0ELb0EEENS1_21CollectiveEpilogueFwdINS6_IJSA_SC_SB_EEES9_SE_SG_Li384ELb1ELb1ELb0ELb0EEENS1_36VarlenDynamicPersistentTileSchedulerILi192ELi128ELi384ELi128ELb0ELb1ELb1ELb1ELb0ELb1EEEEEEEEEvNT_6ParamsE:
        .type           _ZN7cutlass13device_kernelIN5flash11enable_sm90INS1_16FlashAttnFwdSm90INS1_25CollectiveMainloopFwdSm90ILi2EN4cute5tupleIJNS5_1CILi1EEES8_S8_EEENS6_IJNS7_ILi192EEENS7_ILi128EEENS7_ILi96EEEEEELi96ENS_6half_tEfNS_4arch4Sm90ELb0ELb1ELb0ELb1ELb0ELb0ELb0ELb0ELb1ELb1ELb0ELb0EEENS1_21CollectiveEpilogueFwdINS6_IJSA_SC_SB_EEES9_SE_SG_Li384ELb1ELb1ELb0ELb0EEENS1_36VarlenDynamicPersistentTileSchedulerILi192ELi128ELi384ELi128ELb0ELb1ELb1ELb1ELb0ELb1EEEEEEEEEvNT_6ParamsE,@function
        .size           _ZN7cutlass13device_kernelIN5flash11enable_sm90INS1_16FlashAttnFwdSm90INS1_25CollectiveMainloopFwdSm90ILi2EN4cute5tupleIJNS5_1CILi1EEES8_S8_EEENS6_IJNS7_ILi192EEENS7_ILi128EEENS7_ILi96EEEEEELi96ENS_6half_tEfNS_4arch4Sm90ELb0ELb1ELb0ELb1ELb0ELb0ELb0ELb0ELb1ELb1ELb0ELb0EEENS1_21CollectiveEpilogueFwdINS6_IJSA_SC_SB_EEES9_SE_SG_Li384ELb1ELb1ELb0ELb0EEENS1_36VarlenDynamicPersistentTileSchedulerILi192ELi128ELi384ELi128ELb0ELb1ELb1ELb1ELb0ELb1EEEEEEEEEvNT_6ParamsE,(.L_x_13 - _ZN7cutlass13device_kernelIN5flash11enable_sm90INS1_16FlashAttnFwdSm90INS1_25CollectiveMainloopFwdSm90ILi2EN4cute5tupleIJNS5_1CILi1EEES8_S8_EEENS6_IJNS7_ILi192EEENS7_ILi128EEENS7_ILi96EEEEEELi96ENS_6half_tEfNS_4arch4Sm90ELb0ELb1ELb0ELb1ELb0ELb0ELb0ELb0ELb1ELb1ELb0ELb0EEENS1_21CollectiveEpilogueFwdINS6_IJSA_SC_SB_EEES9_SE_SG_Li384ELb1ELb1ELb0ELb0EEENS1_36VarlenDynamicPersistentTileSchedulerILi192ELi128ELi384ELi128ELb0ELb1ELb1ELb1ELb0ELb1EEEEEEEEEvNT_6ParamsE)
        .other          _ZN7cutlass13device_kernelIN5flash11enable_sm90INS1_16FlashAttnFwdSm90INS1_25CollectiveMainloopFwdSm90ILi2EN4cute5tupleIJNS5_1CILi1EEES8_S8_EEENS6_IJNS7_ILi192EEENS7_ILi128EEENS7_ILi96EEEEEELi96ENS_6half_tEfNS_4arch4Sm90ELb0ELb1ELb0ELb1ELb0ELb0ELb0ELb0ELb1ELb1ELb0ELb0EEENS1_21CollectiveEpilogueFwdINS6_IJSA_SC_SB_EEES9_SE_SG_Li384ELb1ELb1ELb0ELb0EEENS1_36VarlenDynamicPersistentTileSchedulerILi192ELi128ELi384ELi128ELb0ELb1ELb1ELb1ELb0ELb1EEEEEEEEEvNT_6ParamsE,@"STO_CUDA_ENTRY STV_DEFAULT"
_ZN7cutlass13device_kernelIN5flash11enable_sm90INS1_16FlashAttnFwdSm90INS1_25CollectiveMainloopFwdSm90ILi2EN4cute5tupleIJNS5_1CILi1EEES8_S8_EEENS6_IJNS7_ILi192EEENS7_ILi128EEENS7_ILi96EEEEEELi96ENS_6half_tEfNS_4arch4Sm90ELb0ELb1ELb0ELb1ELb0ELb0ELb0ELb0ELb1ELb1ELb0ELb0EEENS1_21CollectiveEpilogueFwdINS6_IJSA_SC_SB_EEES9_SE_SG_Li384ELb1ELb1ELb0ELb0EEENS1_36VarlenDynamicPersistentTileSchedulerILi192ELi128ELi384ELi128ELb0ELb1ELb1ELb1ELb0ELb1EEEEEEEEEvNT_6ParamsE:
[----:B------:R-:W-:Y:S01]  /*0000*/  LDC R1, c[0x0][0x37c] ;  /* 0x0000df00ff017b82 */ /* 0x000fe20000000800 */
[----:B------:R-:W-:Y:S05]  /*0010*/  EXIT ;  /* 0x000000000000794d */ /* 0x000fea0003800000 */
.L_x_4:
        /* <DEDUP_REMOVED lines=14> */
.L_x_13:


//--------------------- .text._ZN7cutlass13device_kernelIN5flash11enable_sm90INS1_16FlashAttnFwdSm90INS1_25CollectiveMainloopFwdSm90ILi2EN4cute5tupleIJNS5_1CILi1EEES8_S8_EEENS6_IJNS7_ILi192EEENS7_ILi128EEENS7_ILi96EEEEEELi96ENS_6half_tEfNS_4arch4Sm90ELb0ELb1ELb0ELb1ELb0ELb1ELb0ELb0ELb1ELb1ELb0ELb0EEENS1_21CollectiveEpilogueFwdINS6_IJSA_SC_SB_EEES9_SE_SG_Li384ELb1ELb1ELb0ELb0EEENS1_36VarlenDynamicPersistentTileSchedulerILi192ELi128ELi384ELi128ELb0ELb1ELb1ELb1ELb0ELb1EEEEEEEEEvNT_6ParamsE --------------------------
	.section	.text._ZN7cutlass13device_kernelIN5flash11enable_sm90INS1_16FlashAttnFwdSm90INS1_25CollectiveMainloopFwdSm90ILi2EN4cute5tupleIJNS5_1CILi1EEES8_S8_EEENS6_IJNS7_ILi192EEENS7_ILi128EEENS7_ILi96EEEEEELi96ENS_6half_tEfNS_4arch4Sm90ELb0ELb1ELb0ELb1ELb0ELb1ELb0ELb0ELb1ELb1ELb0ELb0EEENS1_21CollectiveEpilogueFwdINS6_IJSA_SC_SB_EEES9_SE_SG_Li384ELb1ELb1ELb0ELb0EEENS1_36VarlenDynamicPersistentTileSchedulerILi192ELi128ELi384ELi128ELb0ELb1ELb1ELb1ELb0ELb1EEEEEEEEEvNT_6ParamsE,"ax",@progbits
	.align	128
.text._ZN7cutlass13device_kernelIN5flash11enable_sm90INS1_16FlashAttnFwdSm90INS1_25CollectiveMainloopFwdSm90ILi2EN4cute5tupleIJNS5_1CILi1EEES8_S8_EEENS6_IJNS7_ILi192EEENS7_ILi128EEENS7_ILi96EEEEEELi96ENS_6half_tEfNS_4arch4Sm90ELb0ELb1ELb0ELb1ELb0ELb1ELb0ELb0ELb1ELb1ELb0ELb0EEENS1_21CollectiveEpilogueFwdINS6_IJSA_SC_SB_EEES9_SE_SG_Li384ELb1ELb1ELb0ELb0EEENS1_36VarlenDynamicPersistentTileSchedulerILi192ELi128ELi384ELi128ELb0ELb1ELb1ELb1ELb0ELb1EEEEEEEEEvNT_6ParamsE:
        .type           _ZN7cutlass13device_kernelIN5flash11enable_sm90INS1_16FlashAttnFwdSm90INS1_25CollectiveMainloopFwdSm90ILi2EN4cute5tupleIJNS5_1CILi1EEES8_S8_EEENS6_IJNS7_ILi192EEENS7_ILi128EEENS7_ILi96EEEEEELi96ENS_6half_tEfNS_4arch4Sm90ELb0ELb1ELb0ELb1ELb0ELb1ELb0ELb0ELb1ELb1ELb0ELb0EEENS1_21CollectiveEpilogueFwdINS6_IJSA_SC_SB_EEES9_SE_SG_Li384ELb1ELb1ELb0ELb0EEENS1_36VarlenDynamicPersistentTileSchedulerILi192ELi128ELi384ELi128ELb0ELb1ELb1ELb1ELb0ELb1EEEEEEEEEvNT_6ParamsE,@function
        .size           _ZN7cutlass13device_kernelIN5flash11enable_sm90INS1_16FlashAttnFwdSm90INS1_25CollectiveMainloopFwdSm90ILi2EN4cute5tupleIJNS5_1CILi1EEES8_S8_EEENS6_IJNS7_ILi192EEENS7_ILi128EEENS7_ILi96EEEEEELi96ENS_6half_tEfNS_4arch4Sm90ELb0ELb1ELb0ELb1ELb0ELb1ELb0ELb0ELb1ELb1ELb0ELb0EEENS1_21CollectiveEpilogueFwdINS6_IJSA_SC_SB_EEES9_SE_SG_Li384ELb1ELb1ELb0ELb0EEENS1_36VarlenDynamicPersistentTileSchedulerILi192ELi128ELi384ELi128ELb0ELb1ELb1ELb1ELb0ELb1EEEEEEEEEvNT_6ParamsE,(.L_x_14 - _ZN7cutlass13device_kernelIN5flash11enable_sm90INS1_16FlashAttnFwdSm90INS1_25CollectiveMainloopFwdSm90ILi2EN4cute5tupleIJNS5_1CILi1EEES8_S8_EEENS6_IJNS7_ILi192EEENS7_ILi128EEENS7_ILi96EEEEEELi96ENS_6half_tEfNS_4arch4Sm90ELb0ELb1ELb0ELb1ELb0ELb1ELb0ELb0ELb1ELb1ELb0ELb0EEENS1_21CollectiveEpilogueFwdINS6_IJSA_SC_SB_EEES9_SE_SG_Li384ELb1ELb1ELb0ELb0EEENS1_36VarlenDynamicPersistentTileSchedulerILi192ELi128ELi384ELi128ELb0ELb1ELb1ELb1ELb0ELb1EEEEEEEEEvNT_6ParamsE)
        .other          _ZN7cutlass13device_kernelIN5flash11enable_sm90INS1_16FlashAttnFwdSm90INS1_25CollectiveMainloopFwdSm90ILi2EN4cute5tupleIJNS5_1CILi1EEES8_S8_EEENS6_IJNS7_ILi192EEENS7_ILi128EEENS7_ILi96EEEEEELi96ENS_6half_tEfNS_4arch4Sm90ELb0ELb1ELb0ELb1ELb0ELb1ELb0ELb0ELb1ELb1ELb0ELb0EEENS1_21CollectiveEpilogueFwdINS6_IJSA_SC_SB_EEES9_SE_SG_Li384ELb1ELb1ELb0ELb0EEENS1_36VarlenDynamicPersistentTileSchedulerILi192ELi128ELi384ELi128ELb0ELb1ELb1ELb1ELb0ELb1EEEEEEEEEvNT_6ParamsE,@"STO_CUDA_ENTRY STV_DEFAULT"
_ZN7cutlass13device_kernelIN5flash11enable_sm90INS1_16FlashAttnFwdSm90INS1_25CollectiveMainloopFwdSm90ILi2EN4cute5tupleIJNS5_1CILi1EEES8_S8_EEENS6_IJNS7_ILi192EEENS7_ILi128EEENS7_ILi96EEEEEELi96ENS_6half_tEfNS_4arch4Sm90ELb0ELb1ELb0ELb1ELb0ELb1ELb0ELb0ELb1ELb1ELb0ELb0EEENS1_21CollectiveEpilogueFwdINS6_IJSA_SC_SB_EEES9_SE_SG_Li384ELb1ELb1ELb0ELb0EEENS1_36VarlenDynamicPersistentTileSchedulerILi192ELi128ELi384ELi128ELb0ELb1ELb1ELb1ELb0ELb1EEEEEEEEEvNT_6ParamsE:
[----:B------:R-:W-:Y:S01]  /*0000*/  LDC R1, c[0x0][0x37c] ;  /* 0x0000df00ff017b82 */ /* 0x000fe20000000800 */
[----:B------:R-:W-:Y:S05]  /*0010*/  EXIT ;  /* 0x000000000000794d */ /* 0x000fea0003800000 */
.L_x_5:
        /* <DEDUP_REMOVED lines=14> */
.L_x_14:


//--------------------- .text._ZN7cutlass13device_kernelIN5flash11enable_sm90INS1_16FlashAttnFwdSm90INS1_25CollectiveMainloopFwdSm90ILi2EN4cute5tupleIJNS5_1CILi1EEES8_S8_EEENS6_IJNS7_ILi192EEENS7_ILi144EEENS7_ILi96EEEEEELi96ENS_6half_tEfNS_4arch4Sm90ELb1ELb0ELb0ELb0ELb0ELb0ELb0ELb0ELb1ELb1ELb0ELb0EEENS1_21CollectiveEpilogueFwdINS6_IJSA_SC_SB_EEES9_SE_SG_Li384ELb0ELb1ELb0ELb0EEENS1_30DynamicPersistentTileSchedulerILi384ELi128ELb0ELb1ELb1EEEEEEEEEvNT_6ParamsE --------------------------
	.section	.text._ZN7cutlass13device_kernelIN5flash11enable_sm90INS1_16FlashAttnFwdSm90INS1_25CollectiveMainloopFwdSm90ILi2EN4cute5tupleIJNS5_1CILi1EEES8_S8_EEENS6_IJNS7_ILi192EEENS7_ILi144EEENS7_ILi96EEEEEELi96ENS_6half_tEfNS_4arch4Sm90ELb1ELb0ELb0ELb0ELb0ELb0ELb0ELb0ELb1ELb1ELb0ELb0EEENS1_21CollectiveEpilogueFwdINS6_IJSA_SC_SB_EEES9_SE_SG_Li384ELb0ELb1ELb0ELb0EEENS1_30DynamicPersistentTileSchedulerILi384ELi128ELb0ELb1ELb1EEEEEEEEEvNT_6ParamsE,"ax",@progbits
	.align	128
.text._ZN7cutlass13device_kernelIN5flash11enable_sm90INS1_16FlashAttnFwdSm90INS1_25CollectiveMainloopFwdSm90ILi2EN4cute5tupleIJNS5_1CILi1EEES8_S8_EEENS6_IJNS7_ILi192EEENS7_ILi144EEENS7_ILi96EEEEEELi96ENS_6half_tEfNS_4arch4Sm90ELb1ELb0ELb0ELb0ELb0ELb0ELb0ELb0ELb1ELb1ELb0ELb0EEENS1_21CollectiveEpilogueFwdINS6_IJSA_SC_SB_EEES9_SE_SG_Li384ELb0ELb1ELb0ELb0EEENS1_30DynamicPersistentTileSchedulerILi384ELi128ELb0ELb1ELb1EEEEEEEEEvNT_6ParamsE:
        .type           _ZN7cutlass13device_kernelIN5flash11enable_sm90INS1_16FlashAttnFwdSm90INS1_25CollectiveMainloopFwdSm90ILi2EN4cute5tupleIJNS5_1CILi1EEES8_S8_EEENS6_IJNS7_ILi192EEENS7_ILi144EEENS7_ILi96EEEEEELi96ENS_6half_tEfNS_4arch4Sm90ELb1ELb0ELb0ELb0ELb0ELb0ELb0ELb0ELb1ELb1ELb0ELb0EEENS1_21CollectiveEpilogueFwdINS6_IJSA_SC_SB_EEES9_SE_SG_Li384ELb0ELb1ELb0ELb0EEENS1_30DynamicPersistentTileSchedulerILi384ELi128ELb0ELb1ELb1EEEEEEEEEvNT_6ParamsE,@function
        .size           _ZN7cutlass13device_kernelIN5flash11enable_sm90INS1_16FlashAttnFwdSm90INS1_25CollectiveMainloopFwdSm90ILi2EN4cute5tupleIJNS5_1CILi1EEES8_S8_EEENS6_IJNS7_ILi192EEENS7_ILi144EEENS7_ILi96EEEEEELi96ENS_6half_tEfNS_4arch4Sm90ELb1ELb0ELb0ELb0ELb0ELb0ELb0ELb0ELb1ELb1ELb0ELb0EEENS1_21CollectiveEpilogueFwdINS6_IJSA_SC_SB_EEES9_SE_SG_Li384ELb0ELb1ELb0ELb0EEENS1_30DynamicPersistentTileSchedulerILi384ELi128ELb0ELb1ELb1EEEEEEEEEvNT_6ParamsE,(.L_x_15 - _ZN7cutlass13device_kernelIN5flash11enable_sm90INS1_16FlashAttnFwdSm90INS1_25CollectiveMainloopFwdSm90ILi2EN4cute5tupleIJNS5_1CILi1EEES8_S8_EEENS6_IJNS7_ILi192EEENS7_ILi144EEENS7_ILi96EEEEEELi96ENS_6half_tEfNS_4arch4Sm90ELb1ELb0ELb0ELb0ELb0ELb0ELb0ELb0ELb1ELb1ELb0ELb0EEENS1_21CollectiveEpilogueFwdINS6_IJSA_SC_SB_EEES9_SE_SG_Li384ELb0ELb1ELb0ELb0EEENS1_30DynamicPersistentTileSchedulerILi384ELi128ELb0ELb1ELb1EEEEEEEEEvNT_6ParamsE)
        .other          _ZN7cutlass13device_kernelIN5flash11enable_sm90INS1_16FlashAttnFwdSm90INS1_25CollectiveMainloopFwdSm90ILi2EN4cute5tupleIJNS5_1CILi1EEES8_S8_EEENS6_IJNS7_ILi192EEENS7_ILi144EEENS7_ILi96EEEEEELi96ENS_6half_tEfNS_4arch4Sm90ELb1ELb0ELb0ELb0ELb0ELb0ELb0ELb0ELb1ELb1ELb0ELb0EEENS1_21CollectiveEpilogueFwdINS6_IJSA_SC_SB_EEES9_SE_SG_Li384ELb0ELb1ELb0ELb0EEENS1_30DynamicPersistentTileSchedulerILi384ELi128ELb0ELb1ELb1EEEEEEEEEvNT_6ParamsE,@"STO_CUDA_ENTRY STV_DEFAULT"
_ZN7cutlass13device_kernelIN5flash11enable_sm90INS1_16FlashAttnFwdSm90INS1_25CollectiveMainloopFwdSm90ILi2EN4cute5tupleIJNS5_1CILi1EEES8_S8_EEENS6_IJNS7_ILi192EEENS7_ILi144EEENS7_ILi96EEEEEELi96ENS_6half_tEfNS_4arch4Sm90ELb1ELb0ELb0ELb0ELb0ELb0ELb0ELb0ELb1ELb1ELb0ELb0EEENS1_21CollectiveEpilogueFwdINS6_IJSA_SC_SB_EEES9_SE_SG_Li384ELb0ELb1ELb0ELb0EEENS1_30DynamicPersistentTileSchedulerILi384ELi128ELb0ELb1ELb1EEEEEEEEEvNT_6ParamsE:
[----:B------:R-:W-:Y:S01]  /*0000*/  LDC R1, c[0x0][0x37c] ;  /* 0x0000df00ff017b82 */ /* 0x000fe20000000800 */
[----:B------:R-:W-:Y:S05]  /*0010*/  EXIT ;  /* 0x000000000000794d */ /* 0x000fea0003800000 */
.L_x_6:
        /* <DEDUP_REMOVED lines=14> */
.L_x_15:


//--------------------- .text._ZN7cutlass13device_kernelIN5flash11enable_sm90INS1_16FlashAttnFwdSm90INS1_25CollectiveMainloopFwdSm90ILi2EN4cute5tupleIJNS5_1CILi1EEES8_S8_EEENS6_IJNS7_ILi192EEENS7_ILi144EEENS7_ILi96EEEEEELi96ENS_6half_tEfNS_4arch4Sm90ELb1ELb0ELb0ELb1ELb0ELb0ELb0ELb0ELb1ELb1ELb0ELb0EEENS1_21CollectiveEpilogueFwdINS6_IJSA_SC_SB_EEES9_SE_SG_Li384ELb1ELb1ELb0ELb0EEENS1_36VarlenDynamicPersistentTileSchedulerILi192ELi144ELi384ELi128ELb0ELb1ELb1ELb1ELb1ELb1EEEEEEEEEvNT_6ParamsE --------------------------
	.section	.text._ZN7cutlass13device_kernelIN5flash11enable_sm90INS1_16FlashAttnFwdSm90INS1_25CollectiveMainloopFwdSm90ILi2EN4cute5tupleIJNS5_1CILi1EEES8_S8_EEENS6_IJNS7_ILi192EEENS7_ILi144EEENS7_ILi96EEEEEELi96ENS_6half_tEfNS_4arch4Sm90ELb1ELb0ELb0ELb1ELb0ELb0ELb0ELb0ELb1ELb1ELb0ELb0EEENS1_21CollectiveEpilogueFwdINS6_IJSA_SC_SB_EEES9_SE_SG_Li384ELb1ELb1ELb0ELb0EEENS1_36VarlenDynamicPersistentTileSchedulerILi192ELi144ELi384ELi128ELb0ELb1ELb1ELb1ELb1ELb1EEEEEEEEEvNT_6ParamsE,"ax",@progbits
	.align	128
.text._ZN7cutlass13device_kernelIN5flash11enable_sm90INS1_16FlashAttnFwdSm90INS1_25CollectiveMainloopFwdSm90ILi2EN4cute5tupleIJNS5_1CILi1EEES8_S8_EEENS6_IJNS7_ILi192EEENS7_ILi144EEENS7_ILi96EEEEEELi96ENS_6half_tEfNS_4arch4Sm90ELb1ELb0ELb0ELb1ELb0ELb0ELb0ELb0ELb1ELb1ELb0ELb0EEENS1_21CollectiveEpilogueFwdINS6_IJSA_SC_SB_EEES9_SE_SG_Li384ELb1ELb1ELb0ELb0EEENS1_36VarlenDynamicPersistentTileSchedulerILi192ELi144ELi384ELi128ELb0ELb1ELb1ELb1ELb1ELb1EEEEEEEEEvNT_6ParamsE:
        .type           _ZN7cutlass13device_kernelIN5flash11enable_sm90INS1_16FlashAttnFwdSm90INS1_25CollectiveMainloopFwdSm90ILi2EN4cute5tupleIJNS5_1CILi1EEES8_S8_EEENS6_IJNS7_ILi192EEENS7_ILi144EEENS7_ILi96EEEEEELi96ENS_6half_tEfNS_4arch4Sm90ELb1ELb0ELb0ELb1ELb0ELb0ELb0ELb0ELb1ELb1ELb0ELb0EEENS1_21CollectiveEpilogueFwdINS6_IJSA_SC_SB_EEES9_SE_SG_Li384ELb1ELb1ELb0ELb0EEENS1_36VarlenDynamicPersistentTileSchedulerILi192ELi144ELi384ELi128ELb0ELb1ELb1ELb1ELb1ELb1EEEEEEEEEvNT_6ParamsE,@function
        .size           _ZN7cutlass13device_kernelIN5flash11enable_sm90INS1_16FlashAttnFwdSm90INS1_25CollectiveMainloopFwdSm90ILi2EN4cute5tupleIJNS5_1CILi1EEES8_S8_EEENS6_IJNS7_ILi192EEENS7_ILi144EEENS7_ILi96EEEEEELi96ENS_6half_tEfNS_4arch4Sm90ELb1ELb0ELb0ELb1ELb0ELb0ELb0ELb0ELb1ELb1ELb0ELb0EEENS1_21CollectiveEpilogueFwdINS6_IJSA_SC_SB_EEES9_SE_SG_Li384ELb1ELb1ELb0ELb0EEENS1_36VarlenDynamicPersistentTileSchedulerILi192ELi144ELi384ELi128ELb0ELb1ELb1ELb1ELb1ELb1EEEEEEEEEvNT_6ParamsE,(.L_x_16 - _ZN7cutlass13device_kernelIN5flash11enable_sm90INS1_16FlashAttnFwdSm90INS1_25CollectiveMainloopFwdSm90ILi2EN4cute5tupleIJNS5_1CILi1EEES8_S8_EEENS6_IJNS7_ILi192EEENS7_ILi144EEENS7_ILi96EEEEEELi96ENS_6half_tEfNS_4arch4Sm90ELb1ELb0ELb0ELb1ELb0ELb0ELb0ELb0ELb1ELb1ELb0ELb0EEENS1_21CollectiveEpilogueFwdINS6_IJSA_SC_SB_EEES9_SE_SG_Li384ELb1ELb1ELb0ELb0EEENS1_36VarlenDynamicPersistentTileSchedulerILi192ELi144ELi384ELi128ELb0ELb1ELb1ELb1ELb1ELb1EEEEEEEEEvNT_6ParamsE)
        .other          _ZN7cutlass13device_kernelIN5flash11enable_sm90INS1_16FlashAttnFwdSm90INS1_25CollectiveMainloopFwdSm90ILi2EN4cute5tupleIJNS5_1CILi1EEES8_S8_EEENS6_IJNS7_ILi192EEENS7_ILi144EEENS7_ILi96EEEEEELi96ENS_6half_tEfNS_4arch4Sm90ELb1ELb0ELb0ELb1ELb0ELb0ELb0ELb0ELb1ELb1ELb0ELb0EEENS1_21CollectiveEpilogueFwdINS6_IJSA_SC_SB_EEES9_SE_SG_Li384ELb1ELb1ELb0ELb0EEENS1_36VarlenDynamicPersistentTileSchedulerILi192ELi144ELi384ELi128ELb0ELb1ELb1ELb1ELb1ELb1EEEEEEEEEvNT_6ParamsE,@"STO_CUDA_ENTRY STV_DEFAULT"
_ZN7cutlass13device_kernelIN5flash11enable_sm90INS1_16FlashAttnFwdSm90INS1_25CollectiveMainloopFwdSm90ILi2EN4cute5tupleIJNS5_1CILi1EEES8_S8_EEENS6_IJNS7_ILi192EEENS7_ILi144EEENS7_ILi96EEEEEELi96ENS_6half_tEfNS_4arch4Sm90ELb1ELb0ELb0ELb1ELb0ELb0ELb0ELb0ELb1ELb1ELb0ELb0EEENS1_21CollectiveEpilogueFwdINS6_IJSA_SC_SB_EEES9_SE_SG_Li384ELb1ELb1ELb0ELb0EEENS1_36VarlenDynamicPersistentTileSchedulerILi192ELi144ELi384ELi128ELb0ELb1ELb1ELb1ELb1ELb1EEEEEEEEEvNT_6ParamsE:
[----:B------:R-:W-:Y:S01]  /*0000*/  LDC R1, c[0x0][0x37c] ;  /* 0x0000df00ff017b82 */ /* 0x000fe20000000800 */
[----:B------:R-:W-:Y:S05]  /*0010*/  EXIT ;  /* 0x000000000000794d */ /* 0x000fea0003800000 */
.L_x_7:
        /* <DEDUP_REMOVED lines=14> */
.L_x_16:


//--------------------- .text._ZN7cutlass13device_kernelIN5flash11enable_sm90INS1_16FlashAttnFwdSm90INS1_25CollectiveMainloopFwdSm90ILi2EN4cute5tupleIJNS5_1CILi1EEES8_S8_EEENS6_IJNS7_ILi192EEENS7_ILi144EEENS7_ILi96EEEEEELi96ENS_6half_tEfNS_4arch4Sm90ELb1ELb0ELb0ELb1ELb0ELb1ELb0ELb0ELb1ELb1ELb0ELb0EEENS1_21CollectiveEpilogueFwdINS6_IJSA_SC_SB_EEES9_SE_SG_Li384ELb1ELb1ELb0ELb0EEENS1_36VarlenDynamicPersistentTileSchedulerILi192ELi144ELi384ELi128ELb0ELb1ELb1ELb1ELb1ELb1EEEEEEEEEvNT_6ParamsE --------------------------
	.section	.text._ZN7cutlass13device_kernelIN5flash11enable_sm90INS1_16FlashAttnFwdSm90INS1_25CollectiveMainloopFwdSm90ILi2EN4cute5tupleIJNS5_1CILi1EEES8_S8_EEENS6_IJNS7_ILi192EEENS7_ILi144EEENS7_ILi96EEEEEELi96ENS_6half_tEfNS_4arch4Sm90ELb1ELb0ELb0ELb1ELb0ELb1ELb0ELb0ELb1ELb1ELb0ELb0EEENS1_21CollectiveEpilogueFwdINS6_IJSA_SC_SB_EEES9_SE_SG_Li384ELb1ELb1ELb0ELb0EEENS1_36VarlenDynamicPersistentTileSchedulerILi192ELi144ELi384ELi128ELb0ELb1ELb1ELb1ELb1ELb1EEEEEEEEEvNT_6ParamsE,"ax",@progbits
	.align	128
.text._ZN7cutlass13device_kernelIN5flash11enable_sm90INS1_16FlashAttnFwdSm90INS1_25CollectiveMainloopFwdSm90ILi2EN4cute5tupleIJNS5_1CILi1EEES8_S8_EEENS6_IJNS7_ILi192EEENS7_ILi144EEENS7_ILi96EEEEEELi96ENS_6half_tEfNS_4arch4Sm90ELb1ELb0ELb0ELb1ELb0ELb1ELb0ELb0ELb1ELb1ELb0ELb0EEENS1_21CollectiveEpilogueFwdINS6_IJSA_SC_SB_EEES9_SE_SG_Li384ELb1ELb1ELb0ELb0EEENS1_36VarlenDynamicPersistentTileSchedulerILi192ELi144ELi384ELi128ELb0ELb1ELb1ELb1ELb1ELb1EEEEEEEEEvNT_6ParamsE:
        .type           _ZN7cutlass13device_kernelIN5flash11enable_sm90INS1_16FlashAttnFwdSm90INS1_25CollectiveMainloopFwdSm90ILi2EN4cute5tupleIJNS5_1CILi1EEES8_S8_EEENS6_IJNS7_ILi192EEENS7_ILi144EEENS7_ILi96EEEEEELi96ENS_6half_tEfNS_4arch4Sm90ELb1ELb0ELb0ELb1ELb0ELb1ELb0ELb0ELb1ELb1ELb0ELb0EEENS1_21CollectiveEpilogueFwdINS6_IJSA_SC_SB_EEES9_SE_SG_Li384ELb1ELb1ELb0ELb0EEENS1_36VarlenDynamicPersistentTileSchedulerILi192ELi144ELi384ELi128ELb0ELb1ELb1ELb1ELb1ELb1EEEEEEEEEvNT_6ParamsE,@function
        .size           _ZN7cutlass13device_kernelIN5flash11enable_sm90INS1_16FlashAttnFwdSm90INS1_25CollectiveMainloopFwdSm90ILi2EN4cute5tupleIJNS5_1CILi1EEES8_S8_EEENS6_IJNS7_ILi192EEENS7_ILi144EEENS7_ILi96EEEEEELi96ENS_6half_tEfNS_4arch4Sm90ELb1ELb0ELb0ELb1ELb0ELb1ELb0ELb0ELb1ELb1ELb0ELb0EEENS1_21CollectiveEpilogueFwdINS6_IJSA_SC_SB_EEES9_SE_SG_Li384ELb1ELb1ELb0ELb0EEENS1_36VarlenDynamicPersistentTileSchedulerILi192ELi144ELi384ELi128ELb0ELb1ELb1ELb1ELb1ELb1EEEEEEEEEvNT_6ParamsE,(.L_x_17 - _ZN7cutlass13device_kernelIN5flash11enable_sm90INS1_16FlashAttnFwdSm90INS1_25CollectiveMainloopFwdSm90ILi2EN4cute5tupleIJNS5_1CILi1EEES8_S8_EEENS6_IJNS7_ILi192EEENS7_ILi144EEENS7_ILi96EEEEEELi96ENS_6half_tEfNS_4arch4Sm90ELb1ELb0ELb0ELb1ELb0ELb1ELb0ELb0ELb1ELb1ELb0ELb0EEENS1_21CollectiveEpilogueFwdINS6_IJSA_SC_SB_EEES9_SE_SG_Li384ELb1ELb1ELb0ELb0EEENS1_36VarlenDynamicPersistentTileSchedulerILi192ELi144ELi384ELi128ELb0ELb1ELb1ELb1ELb1ELb1EEEEEEEEEvNT_6ParamsE)
        .other          _ZN7cutlass13device_kernelIN5flash11enable_sm90INS1_16FlashAttnFwdSm90INS1_25CollectiveMainloopFwdSm90ILi2EN4cute5tupleIJNS5_1CILi1EEES8_S8_EEENS6_IJNS7_ILi192EEENS7_ILi144EEENS7_ILi96EEEEEELi96ENS_6half_tEfNS_4arch4Sm90ELb1ELb0ELb0ELb1ELb0ELb1ELb0ELb0ELb1ELb1ELb0ELb0EEENS1_21CollectiveEpilogueFwdINS6_IJSA_SC_SB_EEES9_SE_SG_Li384ELb1ELb1ELb0ELb0EEENS1_36VarlenDynamicPersistentTileSchedulerILi192ELi144ELi384ELi128ELb0ELb1ELb1ELb1ELb1ELb1EEEEEEEEEvNT_6ParamsE,@"STO_CUDA_ENTRY STV_DEFAULT"
_ZN7cutlass13device_kernelIN5flash11enable_sm90INS1_16FlashAttnFwdSm90INS1_25CollectiveMainloopFwdSm90ILi2EN4cute5tupleIJNS5_1CILi1EEES8_S8_EEENS6_IJNS7_ILi192EEENS7_ILi144EEENS7_ILi96EEEEEELi96ENS_6half_tEfNS_4arch4Sm90ELb1ELb0ELb0ELb1ELb0ELb1ELb0ELb0ELb1ELb1ELb0ELb0EEENS1_21CollectiveEpilogueFwdINS6_IJSA_SC_SB_EEES9_SE_SG_Li384ELb1ELb1ELb0ELb0EEENS1_36VarlenDynamicPersistentTileSchedulerILi192ELi144ELi384ELi128ELb0ELb1ELb1ELb1ELb1ELb1EEEEEEEEEvNT_6ParamsE:
[----:B------:R-:W-:Y:S01]  /*0000*/  LDC R1, c[0x0][0x37c] ;  /* 0x0000df00ff017b82 */ /* 0x000fe20000000800 */
[----:B------:R-:W-:Y:S05]  /*0010*/  EXIT ;  /* 0x000000000000794d */ /* 0x000fea0003800000 */
.L_x_8:
        /* <DEDUP_REMOVED lines=14> */
.L_x_17:


//--------------------- .nv.shared.reserved.0     --------------------------
	.section	.nv.shared.reserved.0,"aw",@nobits
	.weak		__nv_reservedSMEM_offset_0_alias
	.size		__nv_reservedSMEM_offset_0_alias, 0, 64
	.other		__nv_reservedSMEM_offset_0_alias,@"STO_CUDA_RESERVED_SHARED STV_DEFAULT"
__nv_reservedSMEM_offset_0_alias:
	.zero		0
	.zero		64


//--------------------- .nv.global                --------------------------
	.section	.nv.global,"aw",@nobits
.nv.global:
	.type		_ZN73_INTERNAL_2fa88d85_37_flash_fwd_hdim96_fp16_packgqa_sm90_cu_49158569_36264cute1_E,@object
	.size		_ZN73_INTERNAL_2fa88d85_37_flash_fwd_hdim96_fp16_packgqa_sm90_cu_49158569_36264cute1_E,(_ZN73_INTERNAL_2fa88d85_37_flash_fwd_hdim96_fp16_packgqa_sm90_cu_49158569_36264cuda3std3__45__cpo6cbeginE - _ZN73_INTERNAL_2fa88d85_37_flash_fwd_hdim96_fp16_packgqa_sm90_cu_49158569_36264cute1_E)
_ZN73_INTERNAL_2fa88d85_37_flash_fwd_hdim96_fp16_packgqa_sm90_cu_49158569_36264cute1_E:
	.zero		1
	.type		_ZN73_INTERNAL_2fa88d85_37_flash_fwd_hdim96_fp16_packgqa_sm90_cu_49158569_36264cuda3std3__45__cpo6cbeginE,@object
	.size		_ZN73_INTERNAL_2fa88d85_37_flash_fwd_hdim96_fp16_packgqa_sm90_cu_49158569_36264cuda3std3__45__cpo6cbeginE,(_ZN73_INTERNAL_2fa88d85_37_flash_fwd_hdim96_fp16_packgqa_sm90_cu_49158569_36264cuda3std3__48in_placeE - _ZN73_INTERNAL_2fa88d85_37_flash_fwd_hdim96_fp16_packgqa_sm90_cu_49158569_36264cuda3std3__45__cpo6cbeginE)
_ZN73_INTERNAL_2fa88d85_37_flash_fwd_hdim96_fp16_packgqa_sm90_cu_49158569_36264cuda3std3__45__cpo6cbeginE:
	.zero		1
	.type		_ZN73_INTERNAL_2fa88d85_37_flash_fwd_hdim96_fp16_packgqa_sm90_cu_49158569_36264cuda3std3__48in_placeE,@object
	.size		_ZN73_INTERNAL_2fa88d85_37_flash_fwd_hdim96_fp16_packgqa_sm90_cu_49158569_36264cuda3std3__48in_placeE,(_ZN73_INTERNAL_2fa88d85_37_flash_fwd_hdim96_fp16_packgqa_sm90_cu_49158569_36264cuda3std6ranges3__45__cpo9iter_moveE - _ZN73_INTERNAL_2fa88d85_37_flash_fwd_hdim96_fp16_packgqa_sm90_cu_49158569_36264cuda3std3__48in_placeE)
_ZN73_INTERNAL_2fa88d85_37_flash_fwd_hdim96_fp16_packgqa_sm90_cu_49158569_36264cuda3std3__48in_placeE:
	.zero		1
	.type		_ZN73_INTERNAL_2fa88d85_37_flash_fwd_hdim96_fp16_packgqa_sm90_cu_49158569_36264cuda3std6ranges3__45__cpo9iter_moveE,@object
	.size		_ZN73_INTERNAL_2fa88d85_37_flash_fwd_hdim96_fp16_packgqa_sm90_cu_49158569_36264cuda3std6ranges3__45__cpo9iter_moveE,(_ZN73_INTERNAL_2fa88d85_37_flash_fwd_hdim96_fp16_packgqa_sm90_cu_49158569_36264cuda3std3__45__cpo5beginE - _ZN73_INTERNAL_2fa88d85_37_flash_fwd_hdim96_fp16_packgqa_sm90_cu_49158569_36264cuda3std6ranges3__45__cpo9iter_moveE)
_ZN73_INTERNAL_2fa88d85_37_flash_fwd_hdim96_fp16_packgqa_sm90_cu_49158569_36264cuda3std6ranges3__45__cpo9iter_moveE:
	.zero		1
	.type		_ZN73_INTERNAL_2fa88d85_37_flash_fwd_hdim96_fp16_packgqa_sm90_cu_49158569_36264cuda3std3__45__cpo5beginE,@object
	.size		_ZN73_INTERNAL_2fa88d85_37_flash_fwd_hdim96_fp16_packgqa_sm90_cu_49158569_36264cuda3std3__45__cpo5beginE,(_ZN73_INTERNAL_2fa88d85_37_flash_fwd_hdim96_fp16_packgqa_sm90_cu_49158569_36264cuda3std3__475_GLOBAL__N__2fa88d85_37_flash_fwd_hdim96_fp16_packgqa_sm90_cu_49158569_36266ignoreE - _ZN73_INTERNAL_2fa88d85_37_flash_fwd_hdim96_fp16_packgqa_sm90_cu_49158569_36264cuda3std3__45__cpo5beginE)
_ZN73_INTERNAL_2fa88d85_37_flash_fwd_hdim96_fp16_packgqa_sm90_cu_49158569_36264cuda3std3__45__cpo5beginE:
	.zero		1
	.type		_ZN73_INTERNAL_2fa88d85_37_flash_fwd_hdim96_fp16_packgqa_sm90_cu_49158569_36264cuda3std3__475_GLOBAL__N__2fa88d85_37_flash_fwd_hdim96_fp16_packgqa_sm90_cu_49158569_36266ignoreE,@object
	.size		_ZN73_INTERNAL_2fa88d85_37_flash_fwd_hdim96_fp16_packgqa_sm90_cu_49158569_36264cuda3std3__475_GLOBAL__N__2fa88d85_37_flash_fwd_hdim96_fp16_packgqa_sm90_cu_49158569_36266ignoreE,(_ZN73_INTERNAL_2fa88d85_37_flash_fwd_hdim96_fp16_packgqa_sm90_cu_49158569_36264cute7productE - _ZN73_INTERNAL_2fa88d85_37_flash_fwd_hdim96_fp16_packgqa_sm90_cu_49158569_36264cuda3std3__475_GLOBAL__N__2fa88d85_37_flash_fwd_hdim96_fp16_packgqa_sm90_cu_49158569_36266ignoreE)
_ZN73_INTERNAL_2fa88d85_37_flash_fwd_hdim96_fp16_packgqa_sm90_cu_49158569_36264cuda3std3__475_GLOBAL__N__2fa88d85_37_flash_fwd_hdim96_fp16_packgqa_sm90_cu_49158569_36266ignoreE:
	.zero		1
	.type		_ZN73_INTERNAL_2fa88d85_37_flash_fwd_hdim96_fp16_packgqa_sm90_cu_49158569_36264cute7productE,@object
	.size		_ZN73_INTERNAL_2fa88d85_37_flash_fwd_hdim96_fp16_packgqa_sm90_cu_49158569_36264cute7productE,(_ZN73_INTERNAL_2fa88d85_37_flash_fwd_hdim96_fp16_packgqa_sm90_cu_49158569_36264cuda3std3__45__cpo3endE - _ZN73_INTERNAL_2fa88d85_37_flash_fwd_hdim96_fp16_packgqa_sm90_cu_49158569_36264cute7productE)
_ZN73_INTERNAL_2fa88d85_37_flash_fwd_hdim96_fp16_packgqa_sm90_cu_49158569_36264cute7productE:
	.zero		1
	.type		_ZN73_INTERNAL_2fa88d85_37_flash_fwd_hdim96_fp16_packgqa_sm90_cu_49158569_36264cuda3std3__45__cpo3endE,@object
	.size		_ZN73_INTERNAL_2fa88d85_37_flash_fwd_hdim96_fp16_packgqa_sm90_cu_49158569_36264cuda3std3__45__cpo3endE,(_ZN73_INTERNAL_2fa88d85_37_flash_fwd_hdim96_fp16_packgqa_sm90_cu_49158569_36264cuda3std3__419piecewise_constructE - _ZN73_INTERNAL_2fa88d85_37_flash_fwd_hdim96_fp16_packgqa_sm90_cu_49158569_36264cuda3std3__45__cpo3endE)
_ZN73_INTERNAL_2fa88d85_37_flash_fwd_hdim96_fp16_packgqa_sm90_cu_49158569_36264cuda3std3__45__cpo3endE:
	.zero		1
	.type		_ZN73_INTERNAL_2fa88d85_37_flash_fwd_hdim96_fp16_packgqa_sm90_cu_49158569_36264cuda3std3__419piecewise_constructE,@object
	.size		_ZN73_INTERNAL_2fa88d85_37_flash_fwd_hdim96_fp16_packgqa_sm90_cu_49158569_36264cuda3std3__419piecewise_constructE,(_ZN73_INTERNAL_2fa88d85_37_flash_fwd_hdim96_fp16_packgqa_sm90_cu_49158569_36264cuda3std3__45__cpo4cendE - _ZN73_INTERNAL_2fa88d85_37_flash_fwd_hdim96_fp16_packgqa_sm90_cu_49158569_36264cuda3std3__419piecewise_constructE)
_ZN73_INTERNAL_2fa88d85_37_flash_fwd_hdim96_fp16_packgqa_sm90_cu_49158569_36264cuda3std3__419piecewise_constructE:
	.zero		1
	.type		_ZN73_INTERNAL_2fa88d85_37_flash_fwd_hdim96_fp16_packgqa_sm90_cu_49158569_36264cuda3std3__45__cpo4cendE,@object
	.size		_ZN73_INTERNAL_2fa88d85_37_flash_fwd_hdim96_fp16_packgqa_sm90_cu_49158569_36264cuda3std3__45__cpo4cendE,(_ZN73_INTERNAL_2fa88d85_37_flash_fwd_hdim96_fp16_packgqa_sm90_cu_49158569_36264cuda3std6ranges3__45__cpo4swapE - _ZN73_INTERNAL_2fa88d85_37_flash_fwd_hdim96_fp16_packgqa_sm90_cu_49158569_36264cuda3std3__45__cpo4cendE)
_ZN73_INTERNAL_2fa88d85_37_flash_fwd_hdim96_fp16_packgqa_sm90_cu_49158569_36264cuda3std3__45__cpo4cendE:
	.zero		1
	.type		_ZN73_INTERNAL_2fa88d85_37_flash_fwd_hdim96_fp16_packgqa_sm90_cu_49158569_36264cuda3std6ranges3__45__cpo4swapE,@object
	.size		_ZN73_INTERNAL_2fa88d85_37_flash_fwd_hdim96_fp16_packgqa_sm90_cu_49158569_36264cuda3std6ranges3__45__cpo4swapE,(.L_7 - _ZN73_INTERNAL_2fa88d85_37_flash_fwd_hdim96_fp16_packgqa_sm90_cu_49158569_36264cuda3std6ranges3__45__cpo4swapE)
_ZN73_INTERNAL_2fa88d85_37_flash_fwd_hdim96_fp16_packgqa_sm90_cu_49158569_36264cuda3std6ranges3__45__cpo4swapE:
	.zero		1
.L_7:


//--------------------- .nv.constant0._ZN7cutlass13device_kernelIN5flash11enable_sm90INS1_16FlashAttnFwdSm90INS1_25CollectiveMainloopFwdSm90ILi2EN4cute5tupleIJNS5_1CILi1EEES8_S8_EEENS6_IJNS7_ILi192EEENS7_ILi144EEENS7_ILi96EEEEEELi96ENS_6half_tEfNS_4arch4Sm90ELb0ELb0ELb0ELb0ELb0ELb0ELb0ELb0ELb1ELb1ELb0ELb0EEENS1_21CollectiveEpilogueFwdINS6_IJSA_SC_SB_EEES9_SE_SG_Li384ELb0ELb1ELb0ELb0EEENS1_29StaticPersistentTileSchedulerILb0EEEEEEEEEvNT_6ParamsE --------------------------
	.section	.nv.constant0._ZN7cutlass13device_kernelIN5flash11enable_sm90INS1_16FlashAttnFwdSm90INS1_25CollectiveMainloopFwdSm90ILi2EN4cute5tupleIJNS5_1CILi1EEES8_S8_EEENS6_IJNS7_ILi192EEENS7_ILi144EEENS7_ILi96EEEEEELi96ENS_6half_tEfNS_4arch4Sm90ELb0ELb0ELb0ELb0ELb0ELb0ELb0ELb0ELb1ELb1ELb0ELb0EEENS1_21CollectiveEpilogueFwdINS6_IJSA_SC_SB_EEES9_SE_SG_Li384ELb0ELb1ELb0ELb0EEENS1_29StaticPersistentTileSchedulerILb0EEEEEEEEEvNT_6ParamsE,"a",@progbits
	.sectionflags	@""
	.align	4
.nv.constant0._ZN7cutlass13device_kernelIN5flash11enable_sm90INS1_16FlashAttnFwdSm90INS1_25CollectiveMainloopFwdSm90ILi2EN4cute5tupleIJNS5_1CILi1EEES8_S8_EEENS6_IJNS7_ILi192EEENS7_ILi144EEENS7_ILi96EEEEEELi96ENS_6half_tEfNS_4arch4Sm90ELb0ELb0ELb0ELb0ELb0ELb0ELb0ELb0ELb1ELb1ELb0ELb0EEENS1_21CollectiveEpilogueFwdINS6_IJSA_SC_SB_EEES9_SE_SG_Li384ELb0ELb1ELb0ELb0EEENS1_29StaticPersistentTileSchedulerILb0EEEEEEEEEvNT_6ParamsE:
	.zero		3456


//--------------------- .nv.constant0._ZN7cutlass13device_kernelIN5flash11enable_sm90INS1_16FlashAttnFwdSm90INS1_25CollectiveMainloopFwdSm90ILi2EN4cute5tupleIJNS5_1CILi1EEES8_S8_EEENS6_IJNS7_ILi192EEENS7_ILi144EEENS7_ILi96EEEEEELi96ENS_6half_tEfNS_4arch4Sm90ELb0ELb0ELb0ELb1ELb0ELb0ELb0ELb0ELb1ELb1ELb0ELb0EEENS1_21CollectiveEpilogueFwdINS6_IJSA_SC_SB_EEES9_SE_SG_Li384ELb1ELb1ELb0ELb0EEENS1_36VarlenDynamicPersistentTileSchedulerILi192ELi144ELi384ELi128ELb0ELb1ELb1ELb0ELb1ELb1EEEEEEEEEvNT_6ParamsE --------------------------
	.section	.nv.constant0._ZN7cutlass13device_kernelIN5flash11enable_sm90INS1_16FlashAttnFwdSm90INS1_25CollectiveMainloopFwdSm90ILi2EN4cute5tupleIJNS5_1CILi1EEES8_S8_EEENS6_IJNS7_ILi192EEENS7_ILi144EEENS7_ILi96EEEEEELi96ENS_6half_tEfNS_4arch4Sm90ELb0ELb0ELb0ELb1ELb0ELb0ELb0ELb0ELb1ELb1ELb0ELb0EEENS1_21CollectiveEpilogueFwdINS6_IJSA_SC_SB_EEES9_SE_SG_Li384ELb1ELb1ELb0ELb0EEENS1_36VarlenDynamicPersistentTileSchedulerILi192ELi144ELi384ELi128ELb0ELb1ELb1ELb0ELb1ELb1EEEEEEEEEvNT_6ParamsE,"a",@progbits
	.sectionflags	@""
	.align	4
.nv.constant0._ZN7cutlass13device_kernelIN5flash11enable_sm90INS1_16FlashAttnFwdSm90INS1_25CollectiveMainloopFwdSm90ILi2EN4cute5tupleIJNS5_1CILi1EEES8_S8_EEENS6_IJNS7_ILi192EEENS7_ILi144EEENS7_ILi96EEEEEELi96ENS_6half_tEfNS_4arch4Sm90ELb0ELb0ELb0ELb1ELb0ELb0ELb0ELb0ELb1ELb1ELb0ELb0EEENS1_21CollectiveEpilogueFwdINS6_IJSA_SC_SB_EEES9_SE_SG_Li384ELb1ELb1ELb0ELb0EEENS1_36VarlenDynamicPersistentTileSchedulerILi192ELi144ELi384ELi128ELb0ELb1ELb1ELb0ELb1ELb1EEEEEEEEEvNT_6ParamsE:
	.zero		3584


//--------------------- .nv.constant0._ZN7cutlass13device_kernelIN5flash11enable_sm90INS1_16FlashAttnFwdSm90INS1_25CollectiveMainloopFwdSm90ILi2EN4cute5tupleIJNS5_1CILi1EEES8_S8_EEENS6_IJNS7_ILi192EEENS7_ILi144EEENS7_ILi96EEEEEELi96ENS_6half_tEfNS_4arch4Sm90ELb0ELb0ELb0ELb1ELb0ELb1ELb0ELb0ELb1ELb1ELb0ELb0EEENS1_21CollectiveEpilogueFwdINS6_IJSA_SC_SB_EEES9_SE_SG_Li384ELb1ELb1ELb0ELb0EEENS1_36VarlenDynamicPersistentTileSchedulerILi192ELi144ELi384ELi128ELb0ELb1ELb1ELb0ELb1ELb1EEEEEEEEEvNT_6ParamsE --------------------------
	.section	.nv.constant0._ZN7cutlass13device_kernelIN5flash11enable_sm90INS1_16FlashAttnFwdSm90INS1_25CollectiveMainloopFwdSm90ILi2EN4cute5tupleIJNS5_1CILi1EEES8_S8_EEENS6_IJNS7_ILi192EEENS7_ILi144EEENS7_ILi96EEEEEELi96ENS_6half_tEfNS_4arch4Sm90ELb0ELb0ELb0ELb1ELb0ELb1ELb0ELb0ELb1ELb1ELb0ELb0EEENS1_21CollectiveEpilogueFwdINS6_IJSA_SC_SB_EEES9_SE_SG_Li384ELb1ELb1ELb0ELb0EEENS1_36VarlenDynamicPersistentTileSchedulerILi192ELi144ELi384ELi128ELb0ELb1ELb1ELb0ELb1ELb1EEEEEEEEEvNT_6ParamsE,"a",@progbits
	.sectionflags	@""
	.align	4
.nv.constant0._ZN7cutlass13device_kernelIN5flash11enable_sm90INS1_16FlashAttnFwdSm90INS1_25CollectiveMainloopFwdSm90ILi2EN4cute5tupleIJNS5_1CILi1EEES8_S8_EEENS6_IJNS7_ILi192EEENS7_ILi144EEENS7_ILi96EEEEEELi96ENS_6half_tEfNS_4arch4Sm90ELb0ELb0ELb0ELb1ELb0ELb1ELb0ELb0ELb1ELb1ELb0ELb0EEENS1_21CollectiveEpilogueFwdINS6_IJSA_SC_SB_EEES9_SE_SG_Li384ELb1ELb1ELb0ELb0EEENS1_36VarlenDynamicPersistentTileSchedulerILi192ELi144ELi384ELi128ELb0ELb1ELb1ELb0ELb1ELb1EEEEEEEEEvNT_6ParamsE:
	.zero		3584


//--------------------- .nv.constant0._ZN7cutlass13device_kernelIN5flash11enable_sm90INS1_16FlashAttnFwdSm90INS1_25CollectiveMainloopFwdSm90ILi2EN4cute5tupleIJNS5_1CILi1EEES8_S8_EEENS6_IJNS7_ILi192EEENS7_ILi128EEENS7_ILi96EEEEEELi96ENS_6half_tEfNS_4arch4Sm90ELb0ELb1ELb0ELb0ELb0ELb0ELb0ELb0ELb1ELb1ELb0ELb0EEENS1_21CollectiveEpilogueFwdINS6_IJSA_SC_SB_EEES9_SE_SG_Li384ELb0ELb1ELb0ELb0EEENS1_30DynamicPersistentTileSchedulerILi384ELi128ELb0ELb1ELb1EEEEEEEEEvNT_6ParamsE --------------------------
	.section	.nv.constant0._ZN7cutlass13device_kernelIN5flash11enable_sm90INS1_16FlashAttnFwdSm90INS1_25CollectiveMainloopFwdSm90ILi2EN4cute5tupleIJNS5_1CILi1EEES8_S8_EEENS6_IJNS7_ILi192EEENS7_ILi128EEENS7_ILi96EEEEEELi96ENS_6half_tEfNS_4arch4Sm90ELb0ELb1ELb0ELb0ELb0ELb0ELb0ELb0ELb1ELb1ELb0ELb0EEENS1_21CollectiveEpilogueFwdINS6_IJSA_SC_SB_EEES9_SE_SG_Li384ELb0ELb1ELb0ELb0EEENS1_30DynamicPersistentTileSchedulerILi384ELi128ELb0ELb1ELb1EEEEEEEEEvNT_6ParamsE,"a",@progbits
	.sectionflags	@""
	.align	4
.nv.constant0._ZN7cutlass13device_kernelIN5flash11enable_sm90INS1_16FlashAttnFwdSm90INS1_25CollectiveMainloopFwdSm90ILi2EN4cute5tupleIJNS5_1CILi1EEES8_S8_EEENS6_IJNS7_ILi192EEENS7_ILi128EEENS7_ILi96EEEEEELi96ENS_6half_tEfNS_4arch4Sm90ELb0ELb1ELb0ELb0ELb0ELb0ELb0ELb0ELb1ELb1ELb0ELb0EEENS1_21CollectiveEpilogueFwdINS6_IJSA_SC_SB_EEES9_SE_SG_Li384ELb0ELb1ELb0ELb0EEENS1_30DynamicPersistentTileSchedulerILi384ELi128ELb0ELb1ELb1EEEEEEEEEvNT_6ParamsE:
	.zero		3584


//--------------------- .nv.constant0._ZN7cutlass13device_kernelIN5flash11enable_sm90INS1_16FlashAttnFwdSm90INS1_25CollectiveMainloopFwdSm90ILi2EN4cute5tupleIJNS5_1CILi1EEES8_S8_EEENS6_IJNS7_ILi192EEENS7_ILi128EEENS7_ILi96EEEEEELi96ENS_6half_tEfNS_4arch4Sm90ELb0ELb1ELb0ELb1ELb0ELb0ELb0ELb0ELb1ELb1ELb0ELb0EEENS1_21CollectiveEpilogueFwdINS6_IJSA_SC_SB_EEES9_SE_SG_Li384ELb1ELb1ELb0ELb0EEENS1_36VarlenDynamicPersistentTileSchedulerILi192ELi128ELi384ELi128ELb0ELb1ELb1ELb1ELb0ELb1EEEEEEEEEvNT_6ParamsE --------------------------
	.section	.nv.constant0._ZN7cutlass13device_kernelIN5flash11enable_sm90INS1_16FlashAttnFwdSm90INS1_25CollectiveMainloopFwdSm90ILi2EN4cute5tupleIJNS5_1CILi1EEES8_S8_EEENS6_IJNS7_ILi192EEENS7_ILi128EEENS7_ILi96EEEEEELi96ENS_6half_tEfNS_4arch4Sm90ELb0ELb1ELb0ELb1ELb0ELb0ELb0ELb0ELb1ELb1ELb0ELb0EEENS1_21CollectiveEpilogueFwdINS6_IJSA_SC_SB_EEES9_SE_SG_Li384ELb1ELb1ELb0ELb0EEENS1_36VarlenDynamicPersistentTileSchedulerILi192ELi128ELi384ELi128ELb0ELb1ELb1ELb1ELb0ELb1EEEEEEEEEvNT_6ParamsE,"a",@progbits
	.sectionflags	@""
	.align	4
.nv.constant0._ZN7cutlass13device_kernelIN5flash11enable_sm90INS1_16FlashAttnFwdSm90INS1_25CollectiveMainloopFwdSm90ILi2EN4cute5tupleIJNS5_1CILi1EEES8_S8_EEENS6_IJNS7_ILi192EEENS7_ILi128EEENS7_ILi96EEEEEELi96ENS_6half_tEfNS_4arch4Sm90ELb0ELb1ELb0ELb1ELb0ELb0ELb0ELb0ELb1ELb1ELb0ELb0EEENS1_21CollectiveEpilogueFwdINS6_IJSA_SC_SB_EEES9_SE_SG_Li384ELb1ELb1ELb0ELb0EEENS1_36VarlenDynamicPersistentTileSchedulerILi192ELi128ELi384ELi128ELb0ELb1ELb1ELb1ELb0ELb1EEEEEEEEEvNT_6ParamsE:
	.zero		3584


//--------------------- .nv.constant0._ZN7cutlass13device_kernelIN5flash11enable_sm90INS1_16FlashAttnFwdSm90INS1_25CollectiveMainloopFwdSm90ILi2EN4cute5tupleIJNS5_1CILi1EEES8_S8_EEENS6_IJNS7_ILi192EEENS7_ILi128EEENS7_ILi96EEEEEELi96ENS_6half_tEfNS_4arch4Sm90ELb0ELb1ELb0ELb1ELb0ELb1ELb0ELb0ELb1ELb1ELb0ELb0EEENS1_21CollectiveEpilogueFwdINS6_IJSA_SC_SB_EEES9_SE_SG_Li384ELb1ELb1ELb0ELb0EEENS1_36VarlenDynamicPersistentTileSchedulerILi192ELi128ELi384ELi128ELb0ELb1ELb1ELb1ELb0ELb1EEEEEEEEEvNT_6ParamsE --------------------------
	.section	.nv.constant0._ZN7cutlass13device_kernelIN5flash11enable_sm90INS1_16FlashAttnFwdSm90INS1_25CollectiveMainloopFwdSm90ILi2EN4cute5tupleIJNS5_1CILi1EEES8_S8_EEENS6_IJNS7_ILi192EEENS7_ILi128EEENS7_ILi96EEEEEELi96ENS_6half_tEfNS_4arch4Sm90ELb0ELb1ELb0ELb1ELb0ELb1ELb0ELb0ELb1ELb1ELb0ELb0EEENS1_21CollectiveEpilogueFwdINS6_IJSA_SC_SB_EEES9_SE_SG_Li384ELb1ELb1ELb0ELb0EEENS1_36VarlenDynamicPersistentTileSchedulerILi192ELi128ELi384ELi128ELb0ELb1ELb1ELb1ELb0ELb1EEEEEEEEEvNT_6ParamsE,"a",@progbits
	.sectionflags	@""
	.align	4
.nv.constant0._ZN7cutlass13device_kernelIN5flash11enable_sm90INS1_16FlashAttnFwdSm90INS1_25CollectiveMainloopFwdSm90ILi2EN4cute5tupleIJNS5_1CILi1EEES8_S8_EEENS6_IJNS7_ILi192EEENS7_ILi128EEENS7_ILi96EEEEEELi96ENS_6half_tEfNS_4arch4Sm90ELb0ELb1ELb0ELb1ELb0ELb1ELb0ELb0ELb1ELb1ELb0ELb0EEENS1_21CollectiveEpilogueFwdINS6_IJSA_SC_SB_EEES9_SE_SG_Li384ELb1ELb1ELb0ELb0EEENS1_36VarlenDynamicPersistentTileSchedulerILi192ELi128ELi384ELi128ELb0ELb1ELb1ELb1ELb0ELb1EEEEEEEEEvNT_6ParamsE:
	.zero		3584


//--------------------- .nv.constant0._ZN7cutlass13device_kernelIN5flash11enable_sm90INS1_16FlashAttnFwdSm90INS1_25CollectiveMainloopFwdSm90ILi2EN4cute5tupleIJNS5_1CILi1EEES8_S8_EEENS6_IJNS7_ILi192EEENS7_ILi144EEENS7_ILi96EEEEEELi96ENS_6half_tEfNS_4arch4Sm90ELb1ELb0ELb0ELb0ELb0ELb0ELb0ELb0ELb1ELb1ELb0ELb0EEENS1_21CollectiveEpilogueFwdINS6_IJSA_SC_SB_EEES9_SE_SG_Li384ELb0ELb1ELb0ELb0EEENS1_30DynamicPersistentTileSchedulerILi384ELi128ELb0ELb1ELb1EEEEEEEEEvNT_6ParamsE --------------------------
	.section	.nv.constant0._ZN7cutlass13device_kernelIN5flash11enable_sm90INS1_16FlashAttnFwdSm90INS1_25CollectiveMainloopFwdSm90ILi2EN4cute5tupleIJNS5_1CILi1EEES8_S8_EEENS6_IJNS7_ILi192EEENS7_ILi144EEENS7_ILi96EEEEEELi96ENS_6half_tEfNS_4arch4Sm90ELb1ELb0ELb0ELb0ELb0ELb0ELb0ELb0ELb1ELb1ELb0ELb0EEENS1_21CollectiveEpilogueFwdINS6_IJSA_SC_SB_EEES9_SE_SG_Li384ELb0ELb1ELb0ELb0EEENS1_30DynamicPersistentTileSchedulerILi384ELi128ELb0ELb1ELb1EEEEEEEEEvNT_6ParamsE,"a",@progbits
	.sectionflags	@""
	.align	4
.nv.constant0._ZN7cutlass13device_kernelIN5flash11enable_sm90INS1_16FlashAttnFwdSm90INS1_25CollectiveMainloopFwdSm90ILi2EN4cute5tupleIJNS5_1CILi1EEES8_S8_EEENS6_IJNS7_ILi192EEENS7_ILi144EEENS7_ILi96EEEEEELi96ENS_6half_tEfNS_4arch4Sm90ELb1ELb0ELb0ELb0ELb0ELb0ELb0ELb0ELb1ELb1ELb0ELb0EEENS1_21CollectiveEpilogueFwdINS6_IJSA_SC_SB_EEES9_SE_SG_Li384ELb0ELb1ELb0ELb0EEENS1_30DynamicPersistentTileSchedulerILi384ELi128ELb0ELb1ELb1EEEEEEEEEvNT_6ParamsE:
	.zero		3584


//--------------------- .nv.constant0._ZN7cutlass13device_kernelIN5flash11enable_sm90INS1_16FlashAttnFwdSm90INS1_25CollectiveMainloopFwdSm90ILi2EN4cute5tupleIJNS5_1CILi1EEES8_S8_EEENS6_IJNS7_ILi192EEENS7_ILi144EEENS7_ILi96EEEEEELi96ENS_6half_tEfNS_4arch4Sm90ELb1ELb0ELb0ELb1ELb0ELb0ELb0ELb0ELb1ELb1ELb0ELb0EEENS1_21CollectiveEpilogueFwdINS6_IJSA_SC_SB_EEES9_SE_SG_Li384ELb1ELb1ELb0ELb0EEENS1_36VarlenDynamicPersistentTileSchedulerILi192ELi144ELi384ELi128ELb0ELb1ELb1ELb1ELb1ELb1EEEEEEEEEvNT_6ParamsE --------------------------
	.section	.nv.constant0._ZN7cutlass13device_kernelIN5flash11enable_sm90INS1_16FlashAttnFwdSm90INS1_25CollectiveMainloopFwdSm90ILi2EN4cute5tupleIJNS5_1CILi1EEES8_S8_EEENS6_IJNS7_ILi192EEENS7_ILi144EEENS7_ILi96EEEEEELi96ENS_6half_tEfNS_4arch4Sm90ELb1ELb0ELb0ELb1ELb0ELb0ELb0ELb0ELb1ELb1ELb0ELb0EEENS1_21CollectiveEpilogueFwdINS6_IJSA_SC_SB_EEES9_SE_SG_Li384ELb1ELb1ELb0ELb0EEENS1_36VarlenDynamicPersistentTileSchedulerILi192ELi144ELi384ELi128ELb0ELb1ELb1ELb1ELb1ELb1EEEEEEEEEvNT_6ParamsE,"a",@progbits
	.sectionflags	@""
	.align	4
.nv.constant0._ZN7cutlass13device_kernelIN5flash11enable_sm90INS1_16FlashAttnFwdSm90INS1_25CollectiveMainloopFwdSm90ILi2EN4cute5tupleIJNS5_1CILi1EEES8_S8_EEENS6_IJNS7_ILi192EEENS7_ILi144EEENS7_ILi96EEEEEELi96ENS_6half_tEfNS_4arch4Sm90ELb1ELb0ELb0ELb1ELb0ELb0ELb0ELb0ELb1ELb1ELb0ELb0EEENS1_21CollectiveEpilogueFwdINS6_IJSA_SC_SB_EEES9_SE_SG_Li384ELb1ELb1ELb0ELb0EEENS1_36VarlenDynamicPersistentTileSchedulerILi192ELi144ELi384ELi128ELb0ELb1ELb1ELb1ELb1ELb1EEEEEEEEEvNT_6ParamsE:
	.zero		3584


//--------------------- .nv.constant0._ZN7cutlass13device_kernelIN5flash11enable_sm90INS1_16FlashAttnFwdSm90INS1_25CollectiveMainloopFwdSm90ILi2EN4cute5tupleIJNS5_1CILi1EEES8_S8_EEENS6_IJNS7_ILi192EEENS7_ILi144EEENS7_ILi96EEEEEELi96ENS_6half_tEfNS_4arch4Sm90ELb1ELb0ELb0ELb1ELb0ELb1ELb0ELb0ELb1ELb1ELb0ELb0EEENS1_21CollectiveEpilogueFwdINS6_IJSA_SC_SB_EEES9_SE_SG_Li384ELb1ELb1ELb0ELb0EEENS1_36VarlenDynamicPersistentTileSchedulerILi192ELi144ELi384ELi128ELb0ELb1ELb1ELb1ELb1ELb1EEEEEEEEEvNT_6ParamsE --------------------------
	.section	.nv.constant0._ZN7cutlass13device_kernelIN5flash11enable_sm90INS1_16FlashAttnFwdSm90INS1_25CollectiveMainloopFwdSm90ILi2EN4cute5tupleIJNS5_1CILi1EEES8_S8_EEENS6_IJNS7_ILi192EEENS7_ILi144EEENS7_ILi96EEEEEELi96ENS_6half_tEfNS_4arch4Sm90ELb1ELb0ELb0ELb1ELb0ELb1ELb0ELb0ELb1ELb1ELb0ELb0EEENS1_21CollectiveEpilogueFwdINS6_IJSA_SC_SB_EEES9_SE_SG_Li384ELb1ELb1ELb0ELb0EEENS1_36VarlenDynamicPersistentTileSchedulerILi192ELi144ELi384ELi128ELb0ELb1ELb1ELb1ELb1ELb1EEEEEEEEEvNT_6ParamsE,"a",@progbits
	.sectionflags	@""
	.align	4
.nv.constant0._ZN7cutlass13device_kernelIN5flash11enable_sm90INS1_16FlashAttnFwdSm90INS1_25CollectiveMainloopFwdSm90ILi2EN4cute5tupleIJNS5_1CILi1EEES8_S8_EEENS6_IJNS7_ILi192EEENS7_ILi144EEENS7_ILi96EEEEEELi96ENS_6half_tEfNS_4arch4Sm90ELb1ELb0ELb0ELb1ELb0ELb1ELb0ELb0ELb1ELb1ELb0ELb0EEENS1_21CollectiveEpilogueFwdINS6_IJSA_SC_SB_EEES9_SE_SG_Li384ELb1ELb1ELb0ELb0EEENS1_36VarlenDynamicPersistentTileSchedulerILi192ELi144ELi384ELi128ELb0ELb1ELb1ELb1ELb1ELb1EEEEEEEEEvNT_6ParamsE:
	.zero		3584


//--------------------- SYMBOLS --------------------------

	.type		.nv.reservedSmem.offset0,@object
	.size		.nv.reservedSmem.offset0,0x4
